// auto-generated by cutlass_sweep.conv — config: {"arch": "sm_90", "cluster_m": 2, "cluster_n": 1, "conv_kind": "wgrad", "dtype": "fp16", "ndim": 2, "tile_k": 64, "tile_m": 64, "tile_n": 128}
#include "cutlass/cutlass.h"
#include "cute/tensor.hpp"
#include "cutlass/kernel_hardware_info.hpp"
#include "cutlass/conv/convolution.h"
#include "cutlass/conv/dispatch_policy.hpp"
#include "cutlass/conv/collective/collective_builder.hpp"
#include "cutlass/conv/kernel/conv_universal.hpp"
#include "cutlass/conv/device/conv_universal_adapter.hpp"
#include "cutlass/epilogue/collective/collective_builder.hpp"

using namespace cute;
using Elem = cutlass::half_t;
using Acc  = float;
using LayoutAB = cutlass::layout::TensorNHWC;
using LayoutC  = cutlass::layout::TensorKCSR;
constexpr auto ConvOp = cutlass::conv::Operator::kWgrad;
using TileShape    = Shape<_64, Shape<_128>, Shape<_64>>;
using ClusterShape = Shape<_2, _1, _1>;

using CollectiveEpilogue = typename cutlass::epilogue::collective::CollectiveBuilder<
    cutlass::arch::Sm90, cutlass::arch::OpClassTensorOp,
    TileShape, ClusterShape,
    cutlass::epilogue::collective::EpilogueTileAuto,
    Acc, Acc,
    Elem, LayoutC, 128 / cutlass::sizeof_bits<Elem>::value,
    Elem, LayoutC, 128 / cutlass::sizeof_bits<Elem>::value,
    cutlass::epilogue::collective::EpilogueScheduleAuto
  >::CollectiveOp;

using CollectiveMainloop = typename cutlass::conv::collective::CollectiveBuilder<
    cutlass::arch::Sm90, cutlass::arch::OpClassTensorOp, ConvOp,
    Elem, LayoutAB, 128 / cutlass::sizeof_bits<Elem>::value,
    Elem, LayoutAB, 128 / cutlass::sizeof_bits<Elem>::value,
    Acc,
    TileShape, ClusterShape,
    cutlass::conv::collective::StageCountAutoCarveout<
        static_cast<int>(sizeof(typename CollectiveEpilogue::SharedStorage))>,
    cutlass::conv::collective::KernelScheduleAuto
  >::CollectiveOp;

using ProblemShape = cutlass::conv::ConvProblemShape<
    ConvOp, CollectiveMainloop::DispatchPolicy::NumSpatialDimensions>;
using ConvKernel = cutlass::conv::kernel::ConvUniversal<
    ProblemShape, CollectiveMainloop, CollectiveEpilogue>;
using Conv = cutlass::conv::device::ConvUniversalAdapter<ConvKernel>;

auto* _anchor = &cutlass::device_kernel<ConvKernel>;


// ===== COMPILED SASS (sm_90a) =====

	.target	sm_90a

	.elftype	@"ET_EXEC"


//--------------------- .note.nv.tkinfo           --------------------------
	.section	.note.nv.tkinfo,"",@"SHT_NOTE"
	.sectionflags	@"SHF_NOTE_NV_TKINFO"
	.tkinfo
        /*0018*/ 	.word	0x00000002
        /*0030*/ 	.string	""
        /*0030*/ 	.string	"ptxas"
        /*0030*/ 	.string	"Cuda compilation tools, release 13.0, V13.0.88"
        /*0030*/ 	.string	"Build cuda_13.0.r13.0/compiler.36424714_0"
        /*0030*/ 	.string	"-arch sm_90a -m 64 "



//--------------------- .note.nv.cuinfo           --------------------------
	.section	.note.nv.cuinfo,"",@"SHT_NOTE"
	.sectionflags	@"SHF_NOTE_NV_CUINFO"
        /*0018*/ 	.short	0x0002
        /*001a*/ 	.short	0x005a
        /*001c*/ 	.short	0x0082
	.zero		2


//--------------------- .nv.info                  --------------------------
	.section	.nv.info,"",@"SHT_CUDA_INFO"
	.align	4


	//----- nvinfo : EIATTR_REGCOUNT
	.align		4
        /*0000*/ 	.byte	0x04, 0x2f
        /*0002*/ 	.short	(.L_12 - .L_11)
	.align		4
.L_11:
        /*0004*/ 	.word	index@(_ZN7cutlass13device_kernelINS_4conv6kernel13ConvUniversalINS1_16ConvProblemShapeILNS1_8OperatorE2ELi2EEENS1_10collective14CollectiveConvINS1_46MainloopSm90TmaGmmaWarpSpecializedImplicitGemmILS5_2ELi9ELi2EN4cute5tupleIJNSA_1CILi2EEENSC_ILi1EEESE_EEENS1_36KernelImplicitTmaWarpSpecializedSm90ELi1EEENSB_IJNSC_ILi64EEENSB_IJNSC_ILi128EEEEEENSB_IJSI_EEEEEENS_6half_tESN_NSA_8TiledMMAINSA_8MMA_AtomIJNSA_4SM904GMMA26MMA_64x128x16_F32F16F16_SSILNSR_5MajorE1ELST_1ELNSR_7ScaleInE1ELSU_1EEEEEENSA_6LayoutINSB_IJSE_SE_SE_EEENSB_IJNSC_ILi0EEESZ_SZ_EEEEENSB_IJNSA_10UnderscoreES12_S12_EEEEENS7_6detail26Sm90ImplicitGemmTileTraitsINSA_13SM90_TMA_LOADENSA_14ComposedLayoutINSA_7SwizzleILi3ELi4ELi3EEENSA_18smem_ptr_flag_bitsILi16EEENSX_INSB_IJNSB_IJSI_SE_EEENSB_IJNSC_ILi8EEES1E_EEENSB_IJSE_NSC_ILi9EEEEEEEEENSB_IJNSB_IJSE_SZ_EEENSB_IJSI_NSC_ILi512EEEEEENSB_IJSZ_NSC_ILi4096EEEEEEEEEEEEEvEENS16_INSA_30SM90_TMA_LOAD_IM2COL_MULTICASTENS18_IS1A_S1C_NSX_INSB_IJNSB_IJSI_SD_EEES1F_S1H_EEENSB_IJNSB_IJSE_S1M_EEES1L_NSB_IJSZ_NSC_ILi8192EEEEEEEEEEEEEvEEEENS_8epilogue10collective6detail29Sm90TmaWarpSpecializedAdapterINS24_15DefaultEpilogueISN_NSB_IJlNSB_IJSE_llEEESZ_EEES29_NS23_6thread17LinearCombinationISN_Li1EffLNS2A_9ScaleType4KindE0ELNS_15FloatRoundStyleE2ESN_EENS_4gemm15EpilogueDefaultEEEEEvvEEEEvNT_6ParamsE)
        /*0008*/ 	.word	0x00000064


	//----- nvinfo : EIATTR_FRAME_SIZE
	.align		4
.L_12:
        /*000c*/ 	.byte	0x04, 0x11
        /*000e*/ 	.short	(.L_14 - .L_13)
	.align		4
.L_13:
        /*0010*/ 	.word	index@(_ZN7cutlass13device_kernelINS_4conv6kernel13ConvUniversalINS1_16ConvProblemShapeILNS1_8OperatorE2ELi2EEENS1_10collective14CollectiveConvINS1_46MainloopSm90TmaGmmaWarpSpecializedImplicitGemmILS5_2ELi9ELi2EN4cute5tupleIJNSA_1CILi2EEENSC_ILi1EEESE_EEENS1_36KernelImplicitTmaWarpSpecializedSm90ELi1EEENSB_IJNSC_ILi64EEENSB_IJNSC_ILi128EEEEEENSB_IJSI_EEEEEENS_6half_tESN_NSA_8TiledMMAINSA_8MMA_AtomIJNSA_4SM904GMMA26MMA_64x128x16_F32F16F16_SSILNSR_5MajorE1ELST_1ELNSR_7ScaleInE1ELSU_1EEEEEENSA_6LayoutINSB_IJSE_SE_SE_EEENSB_IJNSC_ILi0EEESZ_SZ_EEEEENSB_IJNSA_10UnderscoreES12_S12_EEEEENS7_6detail26Sm90ImplicitGemmTileTraitsINSA_13SM90_TMA_LOADENSA_14ComposedLayoutINSA_7SwizzleILi3ELi4ELi3EEENSA_18smem_ptr_flag_bitsILi16EEENSX_INSB_IJNSB_IJSI_SE_EEENSB_IJNSC_ILi8EEES1E_EEENSB_IJSE_NSC_ILi9EEEEEEEEENSB_IJNSB_IJSE_SZ_EEENSB_IJSI_NSC_ILi512EEEEEENSB_IJSZ_NSC_ILi4096EEEEEEEEEEEEEvEENS16_INSA_30SM90_TMA_LOAD_IM2COL_MULTICASTENS18_IS1A_S1C_NSX_INSB_IJNSB_IJSI_SD_EEES1F_S1H_EEENSB_IJNSB_IJSE_S1M_EEES1L_NSB_IJSZ_NSC_ILi8192EEEEEEEEEEEEEvEEEENS_8epilogue10collective6detail29Sm90TmaWarpSpecializedAdapterINS24_15DefaultEpilogueISN_NSB_IJlNSB_IJSE_llEEESZ_EEES29_NS23_6thread17LinearCombinationISN_Li1EffLNS2A_9ScaleType4KindE0ELNS_15FloatRoundStyleE2ESN_EENS_4gemm15EpilogueDefaultEEEEEvvEEEEvNT_6ParamsE)
        /*0014*/ 	.word	0x00000000


	//----- nvinfo : EIATTR_MIN_STACK_SIZE
	.align		4
.L_14:
        /*0018*/ 	.byte	0x04, 0x12
        /*001a*/ 	.short	(.L_16 - .L_15)
	.align		4
.L_15:
        /*001c*/ 	.word	index@(_ZN7cutlass13device_kernelINS_4conv6kernel13ConvUniversalINS1_16ConvProblemShapeILNS1_8OperatorE2ELi2EEENS1_10collective14CollectiveConvINS1_46MainloopSm90TmaGmmaWarpSpecializedImplicitGemmILS5_2ELi9ELi2EN4cute5tupleIJNSA_1CILi2EEENSC_ILi1EEESE_EEENS1_36KernelImplicitTmaWarpSpecializedSm90ELi1EEENSB_IJNSC_ILi64EEENSB_IJNSC_ILi128EEEEEENSB_IJSI_EEEEEENS_6half_tESN_NSA_8TiledMMAINSA_8MMA_AtomIJNSA_4SM904GMMA26MMA_64x128x16_F32F16F16_SSILNSR_5MajorE1ELST_1ELNSR_7ScaleInE1ELSU_1EEEEEENSA_6LayoutINSB_IJSE_SE_SE_EEENSB_IJNSC_ILi0EEESZ_SZ_EEEEENSB_IJNSA_10UnderscoreES12_S12_EEEEENS7_6detail26Sm90ImplicitGemmTileTraitsINSA_13SM90_TMA_LOADENSA_14ComposedLayoutINSA_7SwizzleILi3ELi4ELi3EEENSA_18smem_ptr_flag_bitsILi16EEENSX_INSB_IJNSB_IJSI_SE_EEENSB_IJNSC_ILi8EEES1E_EEENSB_IJSE_NSC_ILi9EEEEEEEEENSB_IJNSB_IJSE_SZ_EEENSB_IJSI_NSC_ILi512EEEEEENSB_IJSZ_NSC_ILi4096EEEEEEEEEEEEEvEENS16_INSA_30SM90_TMA_LOAD_IM2COL_MULTICASTENS18_IS1A_S1C_NSX_INSB_IJNSB_IJSI_SD_EEES1F_S1H_EEENSB_IJNSB_IJSE_S1M_EEES1L_NSB_IJSZ_NSC_ILi8192EEEEEEEEEEEEEvEEEENS_8epilogue10collective6detail29Sm90TmaWarpSpecializedAdapterINS24_15DefaultEpilogueISN_NSB_IJlNSB_IJSE_llEEESZ_EEES29_NS23_6thread17LinearCombinationISN_Li1EffLNS2A_9ScaleType4KindE0ELNS_15FloatRoundStyleE2ESN_EENS_4gemm15EpilogueDefaultEEEEEvvEEEEvNT_6ParamsE)
        /*0020*/ 	.word	0x00000000
.L_16:


//--------------------- .nv.compat                --------------------------
	.section	.nv.compat,"",@"SHT_CUDA_COMPAT_INFO"
	.align	4
        /*0000*/ 	.byte	0x02, 0x09, 0x01, 0x00, 0x02, 0x02, 0x04, 0x00, 0x02, 0x05, 0x05, 0x00, 0x03, 0x07, 0x01, 0x01
        /*0010*/ 	.byte	0x02, 0x03, 0x01, 0x00, 0x02, 0x06, 0x01, 0x00, 0x04, 0x0b, 0x08, 0x00, 0x00, 0x00, 0x00, 0x00
        /*0020*/ 	.byte	0x00, 0x00, 0x00, 0x00


//--------------------- .nv.info._ZN7cutlass13device_kernelINS_4conv6kernel13ConvUniversalINS1_16ConvProblemShapeILNS1_8OperatorE2ELi2EEENS1_10collective14CollectiveConvINS1_46MainloopSm90TmaGmmaWarpSpecializedImplicitGemmILS5_2ELi9ELi2EN4cute5tupleIJNSA_1CILi2EEENSC_ILi1EEESE_EEENS1_36KernelImplicitTmaWarpSpecializedSm90ELi1EEENSB_IJNSC_ILi64EEENSB_IJNSC_ILi128EEEEEENSB_IJSI_EEEEEENS_6half_tESN_NSA_8TiledMMAINSA_8MMA_AtomIJNSA_4SM904GMMA26MMA_64x128x16_F32F16F16_SSILNSR_5MajorE1ELST_1ELNSR_7ScaleInE1ELSU_1EEEEEENSA_6LayoutINSB_IJSE_SE_SE_EEENSB_IJNSC_ILi0EEESZ_SZ_EEEEENSB_IJNSA_10UnderscoreES12_S12_EEEEENS7_6detail26Sm90ImplicitGemmTileTraitsINSA_13SM90_TMA_LOADENSA_14ComposedLayoutINSA_7SwizzleILi3ELi4ELi3EEENSA_18smem_ptr_flag_bitsILi16EEENSX_INSB_IJNSB_IJSI_SE_EEENSB_IJNSC_ILi8EEES1E_EEENSB_IJSE_NSC_ILi9EEEEEEEEENSB_IJNSB_IJSE_SZ_EEENSB_IJSI_NSC_ILi512EEEEEENSB_IJSZ_NSC_ILi4096EEEEEEEEEEEEEvEENS16_INSA_30SM90_TMA_LOAD_IM2COL_MULTICASTENS18_IS1A_S1C_NSX_INSB_IJNSB_IJSI_SD_EEES1F_S1H_EEENSB_IJNSB_IJSE_S1M_EEES1L_NSB_IJSZ_NSC_ILi8192EEEEEEEEEEEEEvEEEENS_8epilogue10collective6detail29Sm90TmaWarpSpecializedAdapterINS24_15DefaultEpilogueISN_NSB_IJlNSB_IJSE_llEEESZ_EEES29_NS23_6thread17LinearCombinationISN_Li1EffLNS2A_9ScaleType4KindE0ELNS_15FloatRoundStyleE2ESN_EENS_4gemm15EpilogueDefaultEEEEEvvEEEEvNT_6ParamsE --------------------------
	.section	.nv.info._ZN7cutlass13device_kernelINS_4conv6kernel13ConvUniversalINS1_16ConvProblemShapeILNS1_8OperatorE2ELi2EEENS1_10collective14CollectiveConvINS1_46MainloopSm90TmaGmmaWarpSpecializedImplicitGemmILS5_2ELi9ELi2EN4cute5tupleIJNSA_1CILi2EEENSC_ILi1EEESE_EEENS1_36KernelImplicitTmaWarpSpecializedSm90ELi1EEENSB_IJNSC_ILi64EEENSB_IJNSC_ILi128EEEEEENSB_IJSI_EEEEEENS_6half_tESN_NSA_8TiledMMAINSA_8MMA_AtomIJNSA_4SM904GMMA26MMA_64x128x16_F32F16F16_SSILNSR_5MajorE1ELST_1ELNSR_7ScaleInE1ELSU_1EEEEEENSA_6LayoutINSB_IJSE_SE_SE_EEENSB_IJNSC_ILi0EEESZ_SZ_EEEEENSB_IJNSA_10UnderscoreES12_S12_EEEEENS7_6detail26Sm90ImplicitGemmTileTraitsINSA_13SM90_TMA_LOADENSA_14ComposedLayoutINSA_7SwizzleILi3ELi4ELi3EEENSA_18smem_ptr_flag_bitsILi16EEENSX_INSB_IJNSB_IJSI_SE_EEENSB_IJNSC_ILi8EEES1E_EEENSB_IJSE_NSC_ILi9EEEEEEEEENSB_IJNSB_IJSE_SZ_EEENSB_IJSI_NSC_ILi512EEEEEENSB_IJSZ_NSC_ILi4096EEEEEEEEEEEEEvEENS16_INSA_30SM90_TMA_LOAD_IM2COL_MULTICASTENS18_IS1A_S1C_NSX_INSB_IJNSB_IJSI_SD_EEES1F_S1H_EEENSB_IJNSB_IJSE_S1M_EEES1L_NSB_IJSZ_NSC_ILi8192EEEEEEEEEEEEEvEEEENS_8epilogue10collective6detail29Sm90TmaWarpSpecializedAdapterINS24_15DefaultEpilogueISN_NSB_IJlNSB_IJSE_llEEESZ_EEES29_NS23_6thread17LinearCombinationISN_Li1EffLNS2A_9ScaleType4KindE0ELNS_15FloatRoundStyleE2ESN_EENS_4gemm15EpilogueDefaultEEEEEvvEEEEvNT_6ParamsE,"",@"SHT_CUDA_INFO"
	.sectionflags	@""
	.align	4


	//----- nvinfo : EIATTR_CUDA_API_VERSION
	.align		4
        /*0000*/ 	.byte	0x04, 0x37
        /*0002*/ 	.short	(.L_18 - .L_17)
.L_17:
        /*0004*/ 	.word	0x00000082


	//----- nvinfo : EIATTR_KPARAM_INFO
	.align		4
.L_18:
        /*0008*/ 	.byte	0x04, 0x17
        /*000a*/ 	.short	(.L_20 - .L_19)
.L_19:
        /*000c*/ 	.word	0x00000000
        /*0010*/ 	.short	0x0000
        /*0012*/ 	.short	0x0070
        /*0014*/ 	.byte	0x00, 0xf0, 0x01, 0x0e


	//----- nvinfo : EIATTR_SPARSE_MMA_MASK
	.align		4
.L_20:
        /*0018*/ 	.byte	0x03, 0x50
        /*001a*/ 	.short	0x0000


	//----- nvinfo : EIATTR_MAXREG_COUNT
	.align		4
        /*001c*/ 	.byte	0x03, 0x1b
        /*001e*/ 	.short	0x00ff


	//----- nvinfo : EIATTR_NUM_BARRIERS
	.align		4
        /*0020*/ 	.byte	0x02, 0x4c
        /*0022*/ 	.byte	0x01
	.zero		1


	//----- nvinfo : EIATTR_MERCURY_ISA_VERSION
	.align		4
        /*0024*/ 	.byte	0x03, 0x5f
        /*0026*/ 	.short	0x0101


	//----- nvinfo : EIATTR_COOP_GROUP_MASK_REGIDS
	.align		4
        /*0028*/ 	.byte	0x04, 0x29
        /*002a*/ 	.short	(.L_22 - .L_21)


	//   ....[0]....
.L_21:
        /*002c*/ 	.word	0xffffffff


	//   ....[1]....
        /*0030*/ 	.word	0xffffffff


	//   ....[2]....
        /*0034*/ 	.word	0xffffffff


	//   ....[3]....
        /*0038*/ 	.word	0xffffffff


	//----- nvinfo : EIATTR_COOP_GROUP_INSTR_OFFSETS
	.align		4
.L_22:
        /*003c*/ 	.byte	0x04, 0x28
        /*003e*/ 	.short	(.L_24 - .L_23)


	//   ....[0]....
.L_23:
        /*0040*/ 	.word	0x00000070


	//   ....[1]....
        /*0044*/ 	.word	0x00000080


	//   ....[2]....
        /*0048*/ 	.word	0x00000140


	//   ....[3]....
        /*004c*/ 	.word	0x00000770


	//----- nvinfo : EIATTR_MBARRIER_INSTR_OFFSETS
	.align		4
.L_24:
        /*0050*/ 	.byte	0x04, 0x39
        /*0052*/ 	.short	(.L_26 - .L_25)


	//   ....[0]....
.L_25:
        /*0054*/ 	.word	0x00000310
        /*0058*/ 	.word	0x000000ff
        /*005c*/ 	.word	0x00036000
        /*0060*/ 	.short	0x0100
        /*0062*/ 	.byte	0x08
	.zero		1


	//   ....[1]....
        /*0064*/ 	.word	0x00000320
        /*0068*/ 	.word	0x000000ff
        /*006c*/ 	.word	0x00036048
        /*0070*/ 	.short	0x0100
        /*0072*/ 	.byte	0x08
	.zero		1


	//   ....[2]....
        /*0074*/ 	.word	0x00000330
        /*0078*/ 	.word	0x000000ff
        /*007c*/ 	.word	0x00036008
        /*0080*/ 	.short	0x0100
        /*0082*/ 	.byte	0x08
	.zero		1


	//   ....[3]....
        /*0084*/ 	.word	0x00000340
        /*0088*/ 	.word	0x000000ff
        /*008c*/ 	.word	0x00036050
        /*0090*/ 	.short	0x0100
        /*0092*/ 	.byte	0x08
	.zero		1


	//   ....[4]....
        /*0094*/ 	.word	0x00000350
        /*0098*/ 	.word	0x000000ff
        /*009c*/ 	.word	0x00036010
        /*00a0*/ 	.short	0x0100
        /*00a2*/ 	.byte	0x08
	.zero		1


	//   ....[5]....
        /*00a4*/ 	.word	0x00000360
        /*00a8*/ 	.word	0x000000ff
        /*00ac*/ 	.word	0x00036058
        /*00b0*/ 	.short	0x0100
        /*00b2*/ 	.byte	0x08
	.zero		1


	//   ....[6]....
        /*00b4*/ 	.word	0x00000370
        /*00b8*/ 	.word	0x000000ff
        /*00bc*/ 	.word	0x00036018
        /*00c0*/ 	.short	0x0100
        /*00c2*/ 	.byte	0x08
	.zero		1


	//   ....[7]....
        /*00c4*/ 	.word	0x00000380
        /*00c8*/ 	.word	0x000000ff
        /*00cc*/ 	.word	0x00036060
        /*00d0*/ 	.short	0x0100
        /*00d2*/ 	.byte	0x08
	.zero		1


	//   ....[8]....
        /*00d4*/ 	.word	0x00000390
        /*00d8*/ 	.word	0x000000ff
        /*00dc*/ 	.word	0x00036020
        /*00e0*/ 	.short	0x0100
        /*00e2*/ 	.byte	0x08
	.zero		1


	//   ....[9]....
        /*00e4*/ 	.word	0x000003a0
        /*00e8*/ 	.word	0x000000ff
        /*00ec*/ 	.word	0x00036068
        /*00f0*/ 	.short	0x0100
        /*00f2*/ 	.byte	0x08
	.zero		1


	//   ....[10]....
        /*00f4*/ 	.word	0x000003b0
        /*00f8*/ 	.word	0x000000ff
        /*00fc*/ 	.word	0x00036028
        /*0100*/ 	.short	0x0100
        /*0102*/ 	.byte	0x08
	.zero		1


	//   ....[11]....
        /*0104*/ 	.word	0x000003c0
        /*0108*/ 	.word	0x000000ff
        /*010c*/ 	.word	0x00036070
        /*0110*/ 	.short	0x0100
        /*0112*/ 	.byte	0x08
	.zero		1


	//   ....[12]....
        /*0114*/ 	.word	0x000003d0
        /*0118*/ 	.word	0x000000ff
        /*011c*/ 	.word	0x00036030
        /*0120*/ 	.short	0x0100
        /*0122*/ 	.byte	0x08
	.zero		1


	//   ....[13]....
        /*0124*/ 	.word	0x000003e0
        /*0128*/ 	.word	0x000000ff
        /*012c*/ 	.word	0x00036078
        /*0130*/ 	.short	0x0100
        /*0132*/ 	.byte	0x08
	.zero		1


	//   ....[14]....
        /*0134*/ 	.word	0x000003f0
        /*0138*/ 	.word	0x000000ff
        /*013c*/ 	.word	0x00036038
        /*0140*/ 	.short	0x0100
        /*0142*/ 	.byte	0x08
	.zero		1


	//   ....[15]....
        /*0144*/ 	.word	0x00000400
        /*0148*/ 	.word	0x000000ff
        /*014c*/ 	.word	0x00036080
        /*0150*/ 	.short	0x0100
        /*0152*/ 	.byte	0x08
	.zero		1


	//   ....[16]....
        /*0154*/ 	.word	0x00000410
        /*0158*/ 	.word	0x000000ff
        /*015c*/ 	.word	0x00036040
        /*0160*/ 	.short	0x0100
        /*0162*/ 	.byte	0x08
	.zero		1


	//   ....[17]....
        /*0164*/ 	.word	0x00000420
        /*0168*/ 	.word	0x000000ff
        /*016c*/ 	.word	0x00036088
        /*0170*/ 	.short	0x0100
        /*0172*/ 	.byte	0x08
	.zero		1


	//   ....[18]....
        /*0174*/ 	.word	0x00001140
        /*0178*/ 	.word	0x0000000a
        /*017c*/ 	.word	0x00036000
        /*0180*/ 	.short	0x010a
        /*0182*/ 	.byte	0x3f
	.zero		1


	//   ....[19]....
        /*0184*/ 	.word	0x000014c0
        /*0188*/ 	.word	0x0000000c
        /*018c*/ 	.word	0x00036000
        /*0190*/ 	.short	0x010a
        /*0192*/ 	.byte	0x3f
	.zero		1


	//   ....[20]....
        /*0194*/ 	.word	0x000016e0
        /*0198*/ 	.word	0x0000000b
        /*019c*/ 	.word	0x00000000
        /*01a0*/ 	.short	0x0101
        /*01a2*/ 	.byte	0x3f
	.zero		1


	//   ....[21]....
        /*01a4*/ 	.word	0x00001930
        /*01a8*/ 	.word	0x00000007
        /*01ac*/ 	.word	0x00000000
        /*01b0*/ 	.short	0x0101
        /*01b2*/ 	.byte	0x3f
	.zero		1


	//   ....[22]....
        /*01b4*/ 	.word	0x00006260
        /*01b8*/ 	.word	0x0000000b
        /*01bc*/ 	.word	0x00036048
        /*01c0*/ 	.short	0x010a
        /*01c2*/ 	.byte	0x3f
	.zero		1


	//   ....[23]....
        /*01c4*/ 	.word	0x00006990
        /*01c8*/ 	.word	0x00000003
        /*01cc*/ 	.word	0x00000000
        /*01d0*/ 	.short	0x010a
        /*01d2*/ 	.byte	0x3f
	.zero		1


	//   ....[24]....
        /*01d4*/ 	.word	0x00006a40
        /*01d8*/ 	.word	0x00000000
        /*01dc*/ 	.word	0x00000000
        /*01e0*/ 	.short	0x010a
        /*01e2*/ 	.byte	0x3f
	.zero		1


	//   ....[25]....
        /*01e4*/ 	.word	0x00006af0
        /*01e8*/ 	.word	0x00000000
        /*01ec*/ 	.word	0x00000000
        /*01f0*/ 	.short	0x010a
        /*01f2*/ 	.byte	0x3f
	.zero		1


	//   ....[26]....
        /*01f4*/ 	.word	0x00006ba0
        /*01f8*/ 	.word	0x00000000
        /*01fc*/ 	.word	0x00000000
        /*0200*/ 	.short	0x010a
        /*0202*/ 	.byte	0x3f
	.zero		1


	//   ....[27]....
        /*0204*/ 	.word	0x00006c50
        /*0208*/ 	.word	0x00000000
        /*020c*/ 	.word	0x00000000
        /*0210*/ 	.short	0x010a
        /*0212*/ 	.byte	0x3f
	.zero		1


	//   ....[28]....
        /*0214*/ 	.word	0x00006d00
        /*0218*/ 	.word	0x00000000
        /*021c*/ 	.word	0x00000000
        /*0220*/ 	.short	0x010a
        /*0222*/ 	.byte	0x3f
	.zero		1


	//   ....[29]....
        /*0224*/ 	.word	0x00006db0
        /*0228*/ 	.word	0x00000000
        /*022c*/ 	.word	0x00000000
        /*0230*/ 	.short	0x010a
        /*0232*/ 	.byte	0x3f
	.zero		1


	//   ....[30]....
        /*0234*/ 	.word	0x00006e60
        /*0238*/ 	.word	0x00000000
        /*023c*/ 	.word	0x00000000
        /*0240*/ 	.short	0x010a
        /*0242*/ 	.byte	0x3f
	.zero		1


	//   ....[31]....
        /*0244*/ 	.word	0x00006f10
        /*0248*/ 	.word	0x00000007
        /*024c*/ 	.word	0x00000000
        /*0250*/ 	.short	0x010a
        /*0252*/ 	.byte	0x3f
	.zero		1


	//----- nvinfo : EIATTR_NUM_MBARRIERS
	.align		4
.L_26:
        /*0254*/ 	.byte	0x03, 0x38
        /*0256*/ 	.short	0x0012


	//----- nvinfo : EIATTR_EXIT_INSTR_OFFSETS
	.align		4
        /*0258*/ 	.byte	0x04, 0x1c
        /*025a*/ 	.short	(.L_28 - .L_27)


	//   ....[0]....
.L_27:
        /*025c*/ 	.word	0x00000e70


	//   ....[1]....
        /*0260*/ 	.word	0x00001b70


	//   ....[2]....
        /*0264*/ 	.word	0x00001c80


	//   ....[3]....
        /*0268*/ 	.word	0x00004dd0


	//   ....[4]....
        /*026c*/ 	.word	0x00004e00


	//   ....[5]....
        /*0270*/ 	.word	0x00006050


	//   ....[6]....
        /*0274*/ 	.word	0x00006080


	//   ....[7]....
        /*0278*/ 	.word	0x000060a0


	//   ....[8]....
        /*027c*/ 	.word	0x00006880


	//   ....[9]....
        /*0280*/ 	.word	0x00006f40


	//----- nvinfo : EIATTR_MAX_THREADS
	.align		4
.L_28:
        /*0284*/ 	.byte	0x04, 0x05
        /*0286*/ 	.short	(.L_30 - .L_29)
.L_29:
        /*0288*/ 	.word	0x00000100
        /*028c*/ 	.word	0x00000001
        /*0290*/ 	.word	0x00000001


	//----- nvinfo : EIATTR_CRS_STACK_SIZE
	.align		4
.L_30:
        /*0294*/ 	.byte	0x04, 0x1e
        /*0296*/ 	.short	(.L_32 - .L_31)
.L_31:
        /*0298*/ 	.word	0x00000000


	//----- nvinfo : EIATTR_CBANK_PARAM_SIZE
	.align		4
.L_32:
        /*029c*/ 	.byte	0x03, 0x19
        /*029e*/ 	.short	0x03f0


	//----- nvinfo : EIATTR_PARAM_CBANK
	.align		4
        /*02a0*/ 	.byte	0x04, 0x0a
        /*02a2*/ 	.short	(.L_34 - .L_33)
	.align		4
.L_33:
        /*02a4*/ 	.word	index@(.nv.constant0._ZN7cutlass13device_kernelINS_4conv6kernel13ConvUniversalINS1_16ConvProblemShapeILNS1_8OperatorE2ELi2EEENS1_10collective14CollectiveConvINS1_46MainloopSm90TmaGmmaWarpSpecializedImplicitGemmILS5_2ELi9ELi2EN4cute5tupleIJNSA_1CILi2EEENSC_ILi1EEESE_EEENS1_36KernelImplicitTmaWarpSpecializedSm90ELi1EEENSB_IJNSC_ILi64EEENSB_IJNSC_ILi128EEEEEENSB_IJSI_EEEEEENS_6half_tESN_NSA_8TiledMMAINSA_8MMA_AtomIJNSA_4SM904GMMA26MMA_64x128x16_F32F16F16_SSILNSR_5MajorE1ELST_1ELNSR_7ScaleInE1ELSU_1EEEEEENSA_6LayoutINSB_IJSE_SE_SE_EEENSB_IJNSC_ILi0EEESZ_SZ_EEEEENSB_IJNSA_10UnderscoreES12_S12_EEEEENS7_6detail26Sm90ImplicitGemmTileTraitsINSA_13SM90_TMA_LOADENSA_14ComposedLayoutINSA_7SwizzleILi3ELi4ELi3EEENSA_18smem_ptr_flag_bitsILi16EEENSX_INSB_IJNSB_IJSI_SE_EEENSB_IJNSC_ILi8EEES1E_EEENSB_IJSE_NSC_ILi9EEEEEEEEENSB_IJNSB_IJSE_SZ_EEENSB_IJSI_NSC_ILi512EEEEEENSB_IJSZ_NSC_ILi4096EEEEEEEEEEEEEvEENS16_INSA_30SM90_TMA_LOAD_IM2COL_MULTICASTENS18_IS1A_S1C_NSX_INSB_IJNSB_IJSI_SD_EEES1F_S1H_EEENSB_IJNSB_IJSE_S1M_EEES1L_NSB_IJSZ_NSC_ILi8192EEEEEEEEEEEEEvEEEENS_8epilogue10collective6detail29Sm90TmaWarpSpecializedAdapterINS24_15DefaultEpilogueISN_NSB_IJlNSB_IJSE_llEEESZ_EEES29_NS23_6thread17LinearCombinationISN_Li1EffLNS2A_9ScaleType4KindE0ELNS_15FloatRoundStyleE2ESN_EENS_4gemm15EpilogueDefaultEEEEEvvEEEEvNT_6ParamsE)
        /*02a8*/ 	.short	0x0210
        /*02aa*/ 	.short	0x03f0


	//----- nvinfo : EIATTR_SW_WAR
	.align		4
.L_34:
        /*02ac*/ 	.byte	0x04, 0x36
        /*02ae*/ 	.short	(.L_36 - .L_35)
.L_35:
        /*02b0*/ 	.word	0x00000008
.L_36:


//--------------------- .nv.callgraph             --------------------------
	.section	.nv.callgraph,"",@"SHT_CUDA_CALLGRAPH"
	.align	4
	.sectionentsize	8
	.align		4
        /*0000*/ 	.word	0x00000000
	.align		4
        /*0004*/ 	.word	0xffffffff
	.align		4
        /*0008*/ 	.word	0x00000000
	.align		4
        /*000c*/ 	.word	0xfffffffe
	.align		4
        /*0010*/ 	.word	0x00000000
	.align		4
        /*0014*/ 	.word	0xfffffffd
	.align		4
        /*0018*/ 	.word	0x00000000
	.align		4
        /*001c*/ 	.word	0xfffffffc


//--------------------- .nv.constant4             --------------------------
	.section	.nv.constant4,"a",@progbits
	.align	8
	.align		8
.nv.constant4:
        /*0000*/ 	.dword	_ZN39_INTERNAL_182f9da1_4_k_cu_9a9ad0bf_37914cuda3std3__45__cpo5beginE
	.align		8
        /*0008*/ 	.dword	_ZN39_INTERNAL_182f9da1_4_k_cu_9a9ad0bf_37914cuda3std3__45__cpo3endE
	.align		8
        /*0010*/ 	.dword	_ZN39_INTERNAL_182f9da1_4_k_cu_9a9ad0bf_37914cuda3std3__45__cpo6cbeginE
	.align		8
        /*0018*/ 	.dword	_ZN39_INTERNAL_182f9da1_4_k_cu_9a9ad0bf_37914cuda3std3__45__cpo4cendE
	.align		8
        /*0020*/ 	.dword	_ZN39_INTERNAL_182f9da1_4_k_cu_9a9ad0bf_37914cuda3std3__441_GLOBAL__N__182f9da1_4_k_cu_9a9ad0bf_37916ignoreE
	.align		8
        /*0028*/ 	.dword	_ZN39_INTERNAL_182f9da1_4_k_cu_9a9ad0bf_37914cuda3std3__419piecewise_constructE
	.align		8
        /*0030*/ 	.dword	_ZN39_INTERNAL_182f9da1_4_k_cu_9a9ad0bf_37914cuda3std3__48in_placeE
	.align		8
        /*0038*/ 	.dword	_ZN39_INTERNAL_182f9da1_4_k_cu_9a9ad0bf_37914cuda3std6ranges3__45__cpo4swapE
	.align		8
        /*0040*/ 	.dword	_ZN39_INTERNAL_182f9da1_4_k_cu_9a9ad0bf_37914cuda3std6ranges3__45__cpo9iter_moveE
	.align		8
        /*0048*/ 	.dword	_ZN39_INTERNAL_182f9da1_4_k_cu_9a9ad0bf_37914cute7productE
	.align		8
        /*0050*/ 	.dword	_ZN39_INTERNAL_182f9da1_4_k_cu_9a9ad0bf_37914cute1_E


//--------------------- .text._ZN7cutlass13device_kernelINS_4conv6kernel13ConvUniversalINS1_16ConvProblemShapeILNS1_8OperatorE2ELi2EEENS1_10collective14CollectiveConvINS1_46MainloopSm90TmaGmmaWarpSpecializedImplicitGemmILS5_2ELi9ELi2EN4cute5tupleIJNSA_1CILi2EEENSC_ILi1EEESE_EEENS1_36KernelImplicitTmaWarpSpecializedSm90ELi1EEENSB_IJNSC_ILi64EEENSB_IJNSC_ILi128EEEEEENSB_IJSI_EEEEEENS_6half_tESN_NSA_8TiledMMAINSA_8MMA_AtomIJNSA_4SM904GMMA26MMA_64x128x16_F32F16F16_SSILNSR_5MajorE1ELST_1ELNSR_7ScaleInE1ELSU_1EEEEEENSA_6LayoutINSB_IJSE_SE_SE_EEENSB_IJNSC_ILi0EEESZ_SZ_EEEEENSB_IJNSA_10UnderscoreES12_S12_EEEEENS7_6detail26Sm90ImplicitGemmTileTraitsINSA_13SM90_TMA_LOADENSA_14ComposedLayoutINSA_7SwizzleILi3ELi4ELi3EEENSA_18smem_ptr_flag_bitsILi16EEENSX_INSB_IJNSB_IJSI_SE_EEENSB_IJNSC_ILi8EEES1E_EEENSB_IJSE_NSC_ILi9EEEEEEEEENSB_IJNSB_IJSE_SZ_EEENSB_IJSI_NSC_ILi512EEEEEENSB_IJSZ_NSC_ILi4096EEEEEEEEEEEEEvEENS16_INSA_30SM90_TMA_LOAD_IM2COL_MULTICASTENS18_IS1A_S1C_NSX_INSB_IJNSB_IJSI_SD_EEES1F_S1H_EEENSB_IJNSB_IJSE_S1M_EEES1L_NSB_IJSZ_NSC_ILi8192EEEEEEEEEEEEEvEEEENS_8epilogue10collective6detail29Sm90TmaWarpSpecializedAdapterINS24_15DefaultEpilogueISN_NSB_IJlNSB_IJSE_llEEESZ_EEES29_NS23_6thread17LinearCombinationISN_Li1EffLNS2A_9ScaleType4KindE0ELNS_15FloatRoundStyleE2ESN_EENS_4gemm15EpilogueDefaultEEEEEvvEEEEvNT_6ParamsE --------------------------
	.section	.text._ZN7cutlass13device_kernelINS_4conv6kernel13ConvUniversalINS1_16ConvProblemShapeILNS1_8OperatorE2ELi2EEENS1_10collective14CollectiveConvINS1_46MainloopSm90TmaGmmaWarpSpecializedImplicitGemmILS5_2ELi9ELi2EN4cute5tupleIJNSA_1CILi2EEENSC_ILi1EEESE_EEENS1_36KernelImplicitTmaWarpSpecializedSm90ELi1EEENSB_IJNSC_ILi64EEENSB_IJNSC_ILi128EEEEEENSB_IJSI_EEEEEENS_6half_tESN_NSA_8TiledMMAINSA_8MMA_AtomIJNSA_4SM904GMMA26MMA_64x128x16_F32F16F16_SSILNSR_5MajorE1ELST_1ELNSR_7ScaleInE1ELSU_1EEEEEENSA_6LayoutINSB_IJSE_SE_SE_EEENSB_IJNSC_ILi0EEESZ_SZ_EEEEENSB_IJNSA_10UnderscoreES12_S12_EEEEENS7_6detail26Sm90ImplicitGemmTileTraitsINSA_13SM90_TMA_LOADENSA_14ComposedLayoutINSA_7SwizzleILi3ELi4ELi3EEENSA_18smem_ptr_flag_bitsILi16EEENSX_INSB_IJNSB_IJSI_SE_EEENSB_IJNSC_ILi8EEES1E_EEENSB_IJSE_NSC_ILi9EEEEEEEEENSB_IJNSB_IJSE_SZ_EEENSB_IJSI_NSC_ILi512EEEEEENSB_IJSZ_NSC_ILi4096EEEEEEEEEEEEEvEENS16_INSA_30SM90_TMA_LOAD_IM2COL_MULTICASTENS18_IS1A_S1C_NSX_INSB_IJNSB_IJSI_SD_EEES1F_S1H_EEENSB_IJNSB_IJSE_S1M_EEES1L_NSB_IJSZ_NSC_ILi8192EEEEEEEEEEEEEvEEEENS_8epilogue10collective6detail29Sm90TmaWarpSpecializedAdapterINS24_15DefaultEpilogueISN_NSB_IJlNSB_IJSE_llEEESZ_EEES29_NS23_6thread17LinearCombinationISN_Li1EffLNS2A_9ScaleType4KindE0ELNS_15FloatRoundStyleE2ESN_EENS_4gemm15EpilogueDefaultEEEEEvvEEEEvNT_6ParamsE,"ax",@progbits
	.align	128
.text._ZN7cutlass13device_kernelINS_4conv6kernel13ConvUniversalINS1_16ConvProblemShapeILNS1_8OperatorE2ELi2EEENS1_10collective14CollectiveConvINS1_46MainloopSm90TmaGmmaWarpSpecializedImplicitGemmILS5_2ELi9ELi2EN4cute5tupleIJNSA_1CILi2EEENSC_ILi1EEESE_EEENS1_36KernelImplicitTmaWarpSpecializedSm90ELi1EEENSB_IJNSC_ILi64EEENSB_IJNSC_ILi128EEEEEENSB_IJSI_EEEEEENS_6half_tESN_NSA_8TiledMMAINSA_8MMA_AtomIJNSA_4SM904GMMA26MMA_64x128x16_F32F16F16_SSILNSR_5MajorE1ELST_1ELNSR_7ScaleInE1ELSU_1EEEEEENSA_6LayoutINSB_IJSE_SE_SE_EEENSB_IJNSC_ILi0EEESZ_SZ_EEEEENSB_IJNSA_10UnderscoreES12_S12_EEEEENS7_6detail26Sm90ImplicitGemmTileTraitsINSA_13SM90_TMA_LOADENSA_14ComposedLayoutINSA_7SwizzleILi3ELi4ELi3EEENSA_18smem_ptr_flag_bitsILi16EEENSX_INSB_IJNSB_IJSI_SE_EEENSB_IJNSC_ILi8EEES1E_EEENSB_IJSE_NSC_ILi9EEEEEEEEENSB_IJNSB_IJSE_SZ_EEENSB_IJSI_NSC_ILi512EEEEEENSB_IJSZ_NSC_ILi4096EEEEEEEEEEEEEvEENS16_INSA_30SM90_TMA_LOAD_IM2COL_MULTICASTENS18_IS1A_S1C_NSX_INSB_IJNSB_IJSI_SD_EEES1F_S1H_EEENSB_IJNSB_IJSE_S1M_EEES1L_NSB_IJSZ_NSC_ILi8192EEEEEEEEEEEEEvEEEENS_8epilogue10collective6detail29Sm90TmaWarpSpecializedAdapterINS24_15DefaultEpilogueISN_NSB_IJlNSB_IJSE_llEEESZ_EEES29_NS23_6thread17LinearCombinationISN_Li1EffLNS2A_9ScaleType4KindE0ELNS_15FloatRoundStyleE2ESN_EENS_4gemm15EpilogueDefaultEEEEEvvEEEEvNT_6ParamsE:
        .type           _ZN7cutlass13device_kernelINS_4conv6kernel13ConvUniversalINS1_16ConvProblemShapeILNS1_8OperatorE2ELi2EEENS1_10collective14CollectiveConvINS1_46MainloopSm90TmaGmmaWarpSpecializedImplicitGemmILS5_2ELi9ELi2EN4cute5tupleIJNSA_1CILi2EEENSC_ILi1EEESE_EEENS1_36KernelImplicitTmaWarpSpecializedSm90ELi1EEENSB_IJNSC_ILi64EEENSB_IJNSC_ILi128EEEEEENSB_IJSI_EEEEEENS_6half_tESN_NSA_8TiledMMAINSA_8MMA_AtomIJNSA_4SM904GMMA26MMA_64x128x16_F32F16F16_SSILNSR_5MajorE1ELST_1ELNSR_7ScaleInE1ELSU_1EEEEEENSA_6LayoutINSB_IJSE_SE_SE_EEENSB_IJNSC_ILi0EEESZ_SZ_EEEEENSB_IJNSA_10UnderscoreES12_S12_EEEEENS7_6detail26Sm90ImplicitGemmTileTraitsINSA_13SM90_TMA_LOADENSA_14ComposedLayoutINSA_7SwizzleILi3ELi4ELi3EEENSA_18smem_ptr_flag_bitsILi16EEENSX_INSB_IJNSB_IJSI_SE_EEENSB_IJNSC_ILi8EEES1E_EEENSB_IJSE_NSC_ILi9EEEEEEEEENSB_IJNSB_IJSE_SZ_EEENSB_IJSI_NSC_ILi512EEEEEENSB_IJSZ_NSC_ILi4096EEEEEEEEEEEEEvEENS16_INSA_30SM90_TMA_LOAD_IM2COL_MULTICASTENS18_IS1A_S1C_NSX_INSB_IJNSB_IJSI_SD_EEES1F_S1H_EEENSB_IJNSB_IJSE_S1M_EEES1L_NSB_IJSZ_NSC_ILi8192EEEEEEEEEEEEEvEEEENS_8epilogue10collective6detail29Sm90TmaWarpSpecializedAdapterINS24_15DefaultEpilogueISN_NSB_IJlNSB_IJSE_llEEESZ_EEES29_NS23_6thread17LinearCombinationISN_Li1EffLNS2A_9ScaleType4KindE0ELNS_15FloatRoundStyleE2ESN_EENS_4gemm15EpilogueDefaultEEEEEvvEEEEvNT_6ParamsE,@function
        .size           _ZN7cutlass13device_kernelINS_4conv6kernel13ConvUniversalINS1_16ConvProblemShapeILNS1_8OperatorE2ELi2EEENS1_10collective14CollectiveConvINS1_46MainloopSm90TmaGmmaWarpSpecializedImplicitGemmILS5_2ELi9ELi2EN4cute5tupleIJNSA_1CILi2EEENSC_ILi1EEESE_EEENS1_36KernelImplicitTmaWarpSpecializedSm90ELi1EEENSB_IJNSC_ILi64EEENSB_IJNSC_ILi128EEEEEENSB_IJSI_EEEEEENS_6half_tESN_NSA_8TiledMMAINSA_8MMA_AtomIJNSA_4SM904GMMA26MMA_64x128x16_F32F16F16_SSILNSR_5MajorE1ELST_1ELNSR_7ScaleInE1ELSU_1EEEEEENSA_6LayoutINSB_IJSE_SE_SE_EEENSB_IJNSC_ILi0EEESZ_SZ_EEEEENSB_IJNSA_10UnderscoreES12_S12_EEEEENS7_6detail26Sm90ImplicitGemmTileTraitsINSA_13SM90_TMA_LOADENSA_14ComposedLayoutINSA_7SwizzleILi3ELi4ELi3EEENSA_18smem_ptr_flag_bitsILi16EEENSX_INSB_IJNSB_IJSI_SE_EEENSB_IJNSC_ILi8EEES1E_EEENSB_IJSE_NSC_ILi9EEEEEEEEENSB_IJNSB_IJSE_SZ_EEENSB_IJSI_NSC_ILi512EEEEEENSB_IJSZ_NSC_ILi4096EEEEEEEEEEEEEvEENS16_INSA_30SM90_TMA_LOAD_IM2COL_MULTICASTENS18_IS1A_S1C_NSX_INSB_IJNSB_IJSI_SD_EEES1F_S1H_EEENSB_IJNSB_IJSE_S1M_EEES1L_NSB_IJSZ_NSC_ILi8192EEEEEEEEEEEEEvEEEENS_8epilogue10collective6detail29Sm90TmaWarpSpecializedAdapterINS24_15DefaultEpilogueISN_NSB_IJlNSB_IJSE_llEEESZ_EEES29_NS23_6thread17LinearCombinationISN_Li1EffLNS2A_9ScaleType4KindE0ELNS_15FloatRoundStyleE2ESN_EENS_4gemm15EpilogueDefaultEEEEEvvEEEEvNT_6ParamsE,(.L_x_169 - _ZN7cutlass13device_kernelINS_4conv6kernel13ConvUniversalINS1_16ConvProblemShapeILNS1_8OperatorE2ELi2EEENS1_10collective14CollectiveConvINS1_46MainloopSm90TmaGmmaWarpSpecializedImplicitGemmILS5_2ELi9ELi2EN4cute5tupleIJNSA_1CILi2EEENSC_ILi1EEESE_EEENS1_36KernelImplicitTmaWarpSpecializedSm90ELi1EEENSB_IJNSC_ILi64EEENSB_IJNSC_ILi128EEEEEENSB_IJSI_EEEEEENS_6half_tESN_NSA_8TiledMMAINSA_8MMA_AtomIJNSA_4SM904GMMA26MMA_64x128x16_F32F16F16_SSILNSR_5MajorE1ELST_1ELNSR_7ScaleInE1ELSU_1EEEEEENSA_6LayoutINSB_IJSE_SE_SE_EEENSB_IJNSC_ILi0EEESZ_SZ_EEEEENSB_IJNSA_10UnderscoreES12_S12_EEEEENS7_6detail26Sm90ImplicitGemmTileTraitsINSA_13SM90_TMA_LOADENSA_14ComposedLayoutINSA_7SwizzleILi3ELi4ELi3EEENSA_18smem_ptr_flag_bitsILi16EEENSX_INSB_IJNSB_IJSI_SE_EEENSB_IJNSC_ILi8EEES1E_EEENSB_IJSE_NSC_ILi9EEEEEEEEENSB_IJNSB_IJSE_SZ_EEENSB_IJSI_NSC_ILi512EEEEEENSB_IJSZ_NSC_ILi4096EEEEEEEEEEEEEvEENS16_INSA_30SM90_TMA_LOAD_IM2COL_MULTICASTENS18_IS1A_S1C_NSX_INSB_IJNSB_IJSI_SD_EEES1F_S1H_EEENSB_IJNSB_IJSE_S1M_EEES1L_NSB_IJSZ_NSC_ILi8192EEEEEEEEEEEEEvEEEENS_8epilogue10collective6detail29Sm90TmaWarpSpecializedAdapterINS24_15DefaultEpilogueISN_NSB_IJlNSB_IJSE_llEEESZ_EEES29_NS23_6thread17LinearCombinationISN_Li1EffLNS2A_9ScaleType4KindE0ELNS_15FloatRoundStyleE2ESN_EENS_4gemm15EpilogueDefaultEEEEEvvEEEEvNT_6ParamsE)
        .other          _ZN7cutlass13device_kernelINS_4conv6kernel13ConvUniversalINS1_16ConvProblemShapeILNS1_8OperatorE2ELi2EEENS1_10collective14CollectiveConvINS1_46MainloopSm90TmaGmmaWarpSpecializedImplicitGemmILS5_2ELi9ELi2EN4cute5tupleIJNSA_1CILi2EEENSC_ILi1EEESE_EEENS1_36KernelImplicitTmaWarpSpecializedSm90ELi1EEENSB_IJNSC_ILi64EEENSB_IJNSC_ILi128EEEEEENSB_IJSI_EEEEEENS_6half_tESN_NSA_8TiledMMAINSA_8MMA_AtomIJNSA_4SM904GMMA26MMA_64x128x16_F32F16F16_SSILNSR_5MajorE1ELST_1ELNSR_7ScaleInE1ELSU_1EEEEEENSA_6LayoutINSB_IJSE_SE_SE_EEENSB_IJNSC_ILi0EEESZ_SZ_EEEEENSB_IJNSA_10UnderscoreES12_S12_EEEEENS7_6detail26Sm90ImplicitGemmTileTraitsINSA_13SM90_TMA_LOADENSA_14ComposedLayoutINSA_7SwizzleILi3ELi4ELi3EEENSA_18smem_ptr_flag_bitsILi16EEENSX_INSB_IJNSB_IJSI_SE_EEENSB_IJNSC_ILi8EEES1E_EEENSB_IJSE_NSC_ILi9EEEEEEEEENSB_IJNSB_IJSE_SZ_EEENSB_IJSI_NSC_ILi512EEEEEENSB_IJSZ_NSC_ILi4096EEEEEEEEEEEEEvEENS16_INSA_30SM90_TMA_LOAD_IM2COL_MULTICASTENS18_IS1A_S1C_NSX_INSB_IJNSB_IJSI_SD_EEES1F_S1H_EEENSB_IJNSB_IJSE_S1M_EEES1L_NSB_IJSZ_NSC_ILi8192EEEEEEEEEEEEEvEEEENS_8epilogue10collective6detail29Sm90TmaWarpSpecializedAdapterINS24_15DefaultEpilogueISN_NSB_IJlNSB_IJSE_llEEESZ_EEES29_NS23_6thread17LinearCombinationISN_Li1EffLNS2A_9ScaleType4KindE0ELNS_15FloatRoundStyleE2ESN_EENS_4gemm15EpilogueDefaultEEEEEvvEEEEvNT_6ParamsE,@"STO_CUDA_ENTRY STV_DEFAULT"
_ZN7cutlass13device_kernelINS_4conv6kernel13ConvUniversalINS1_16ConvProblemShapeILNS1_8OperatorE2ELi2EEENS1_10collective14CollectiveConvINS1_46MainloopSm90TmaGmmaWarpSpecializedImplicitGemmILS5_2ELi9ELi2EN4cute5tupleIJNSA_1CILi2EEENSC_ILi1EEESE_EEENS1_36KernelImplicitTmaWarpSpecializedSm90ELi1EEENSB_IJNSC_ILi64EEENSB_IJNSC_ILi128EEEEEENSB_IJSI_EEEEEENS_6half_tESN_NSA_8TiledMMAINSA_8MMA_AtomIJNSA_4SM904GMMA26MMA_64x128x16_F32F16F16_SSILNSR_5MajorE1ELST_1ELNSR_7ScaleInE1ELSU_1EEEEEENSA_6LayoutINSB_IJSE_SE_SE_EEENSB_IJNSC_ILi0EEESZ_SZ_EEEEENSB_IJNSA_10UnderscoreES12_S12_EEEEENS7_6detail26Sm90ImplicitGemmTileTraitsINSA_13SM90_TMA_LOADENSA_14ComposedLayoutINSA_7SwizzleILi3ELi4ELi3EEENSA_18smem_ptr_flag_bitsILi16EEENSX_INSB_IJNSB_IJSI_SE_EEENSB_IJNSC_ILi8EEES1E_EEENSB_IJSE_NSC_ILi9EEEEEEEEENSB_IJNSB_IJSE_SZ_EEENSB_IJSI_NSC_ILi512EEEEEENSB_IJSZ_NSC_ILi4096EEEEEEEEEEEEEvEENS16_INSA_30SM90_TMA_LOAD_IM2COL_MULTICASTENS18_IS1A_S1C_NSX_INSB_IJNSB_IJSI_SD_EEES1F_S1H_EEENSB_IJNSB_IJSE_S1M_EEES1L_NSB_IJSZ_NSC_ILi8192EEEEEEEEEEEEEvEEEENS_8epilogue10collective6detail29Sm90TmaWarpSpecializedAdapterINS24_15DefaultEpilogueISN_NSB_IJlNSB_IJSE_llEEESZ_EEES29_NS23_6thread17LinearCombinationISN_Li1EffLNS2A_9ScaleType4KindE0ELNS_15FloatRoundStyleE2ESN_EENS_4gemm15EpilogueDefaultEEEEEvvEEEEvNT_6ParamsE:
[----:B------:R-:W-:Y:S01]  /*0000*/  LDC R1, c[0x0][0x28] ;  /* 0x00000a00ff017b82 */ /* 0x000fe20000000800 */
[----:B------:R-:W0:Y:S01]  /*0010*/  S2R R14, SR_TID.X ;  /* 0x00000000000e7919 */ /* 0x000e220000002100 */
[----:B------:R-:W-:Y:S01]  /*0020*/  ELECT P0, URZ, PT ;  /* 0x00000000003f782f */ /* 0x000fe20003800000 */
[----:B------:R-:W-:Y:S01]  /*0030*/  BSSY B0, `(.L_x_0) ;  /* 0x0000010000007945 */ /* 0x000fe20003800000 */
[----:B------:R-:W1:Y:S01]  /*0040*/  S2R R16, SR_CTAID.X ;  /* 0x0000000000107919 */ /* 0x000e620000002500 */
[--C-:B0-----:R-:W-:Y:S02]  /*0050*/  SHF.R.U32.HI R0, RZ, 0x5, R14.reuse ;  /* 0x00000005ff007819 */ /* 0x101fe4000001160e */
[----:B------:R-:W-:-:S03]  /*0060*/  SHF.R.U32.HI R2, RZ, 0x7, R14 ;  /* 0x00000007ff027819 */ /* 0x000fc6000001160e */
[----:B------:R-:W0:Y:S04]  /*0070*/  SHFL.IDX PT, R3, R0, RZ, 0x1f ;  /* 0x00001fff00037589 */ /* 0x000e2800000e0000 */
[----:B------:R2:W3:Y:S01]  /*0080*/  SHFL.IDX PT, R10, R2, RZ, 0x1f ;  /* 0x00001fff020a7589 */ /* 0x0004e200000e0000 */
[----:B0-----:R-:W-:-:S13]  /*0090*/  ISETP.NE.OR P0, PT, R3, RZ, !P0 ;  /* 0x000000ff0300720c */ /* 0x001fda0004705670 */
[----:B-123--:R-:W-:Y:S05]  /*00a0*/  @P0 BRA `(.L_x_1) ;  /* 0x0000000000200947 */ /* 0x00efea0003800000 */
[----:B------:R-:W-:Y:S02]  /*00b0*/  ULDC.64 UR4, c[0x0][0x198] ;  /* 0x0000660000047ab9 */ /* 0x000fe40000000a00 */
[----:B------:R-:W-:Y:S02]  /*00c0*/  UIADD3 UR6, UP0, UR4, 0xf0, URZ ;  /* 0x000000f004067890 */ /* 0x000fe4000ff1e03f */
[----:B------:R-:W-:Y:S02]  /*00d0*/  UIADD3 UR4, UP1, UR4, 0x1f0, URZ ;  /* 0x000001f004047890 */ /* 0x000fe4000ff3e03f */
[----:B------:R-:W-:Y:S02]  /*00e0*/  UIADD3.X UR7, URZ, UR5, URZ, UP0, !UPT ;  /* 0x000000053f077290 */ /* 0x000fe400087fe43f */
[----:B------:R-:W-:-:S07]  /*00f0*/  UIADD3.X UR5, URZ, UR5, URZ, UP1, !UPT ;  /* 0x000000053f057290 */ /* 0x000fce0008ffe43f */
[----:B------:R0:W-:Y:S02]  /*0100*/  UTMACCTL.PF [UR6] ;  /* 0x00000000060079b9 */ /* 0x0001e40008040000 */
[----:B------:R0:W-:Y:S02]  /*0110*/  UTMACCTL.PF [UR4] ;  /* 0x00000000040079b9 */ /* 0x0001e40008040000 */
[----:B0-----:R-:W-:Y:S01]  /*0120*/  NOP ;  /* 0x0000000000007918 */ /* 0x001fe20000000000 */
.L_x_1:
[----:B------:R-:W-:Y:S05]  /*0130*/  BSYNC B0 ;  /* 0x0000000000007941 */ /* 0x000fea0003800000 */
.L_x_0:
[----:B------:R-:W0:Y:S01]  /*0140*/  SHFL.IDX PT, R0, R0, RZ, 0x1f ;  /* 0x00001fff00007589 */ /* 0x000e2200000e0000 */
[----:B------:R-:W-:Y:S02]  /*0150*/  SHF.R.S32.HI R5, RZ, 0x1f, R14 ;  /* 0x0000001fff057819 */ /* 0x000fe4000001140e */
[----:B------:R-:W-:Y:S01]  /*0160*/  I2FP.F32.U32 R6, R16 ;  /* 0x0000001000067245 */ /* 0x000fe20000201000 */
[----:B------:R-:W1:Y:S01]  /*0170*/  S2R R18, SR_CTAID.Y ;  /* 0x0000000000127919 */ /* 0x000e620000002600 */
[----:B------:R-:W-:-:S04]  /*0180*/  LEA.HI R5, R5, R14, RZ, 0x7 ;  /* 0x0000000e05057211 */ /* 0x000fc800078f38ff */
[----:B------:R-:W-:-:S05]  /*0190*/  LOP3.LUT R5, R5, 0xffffff80, RZ, 0xc0, !PT ;  /* 0xffffff8005057812 */ /* 0x000fca00078ec0ff */
[----:B------:R-:W-:-:S05]  /*01a0*/  IMAD.IADD R17, R14, 0x1, -R5 ;  /* 0x000000010e117824 */ /* 0x000fca00078e0a05 */
[----:B------:R-:W-:-:S04]  /*01b0*/  SHF.R.S32.HI R2, RZ, 0x1f, R17 ;  /* 0x0000001fff027819 */ /* 0x000fc80000011411 */
[----:B------:R-:W-:Y:S02]  /*01c0*/  LEA.HI R2, R2, R17, RZ, 0x3 ;  /* 0x0000001102027211 */ /* 0x000fe400078f18ff */
[----:B0-----:R-:W-:Y:S02]  /*01d0*/  ISETP.NE.AND P0, PT, R0, RZ, PT ;  /* 0x000000ff0000720c */ /* 0x001fe40003f05270 */
[--C-:B------:R-:W-:Y:S02]  /*01e0*/  SHF.R.S32.HI R4, RZ, 0x3, R2.reuse ;  /* 0x00000003ff047819 */ /* 0x100fe40000011402 */
[----:B------:R-:W-:Y:S02]  /*01f0*/  SHF.R.S32.HI R5, RZ, 0x1f, R2 ;  /* 0x0000001fff057819 */ /* 0x000fe40000011402 */
[----:B------:R-:W-:-:S07]  /*0200*/  SHF.R.S32.HI R7, RZ, 0x1f, R0 ;  /* 0x0000001fff077819 */ /* 0x000fce0000011400 */
[----:B-1----:R-:W-:Y:S05]  /*0210*/  @P0 BRA `(.L_x_2) ;  /* 0x00000000008c0947 */ /* 0x002fea0003800000 */
[----:B------:R-:W-:Y:S01]  /*0220*/  ELECT P0, URZ, PT ;  /* 0x00000000003f782f */ /* 0x000fe20003800000 */
[----:B------:R-:W-:-:S12]  /*0230*/  BSSY B0, `(.L_x_2) ;  /* 0x0000021000007945 */ /* 0x000fd80003800000 */
[----:B------:R-:W-:Y:S05]  /*0240*/  @!P0 BRA `(.L_x_3) ;  /* 0x00000000007c8947 */ /* 0x000fea0003800000 */
[----:B------:R-:W0:Y:S01]  /*0250*/  S2UR UR8, SR_CgaCtaId ;  /* 0x00000000000879c3 */ /* 0x000e220000008800 */
[----:B------:R-:W-:Y:S01]  /*0260*/  UMOV UR4, 0x400 ;  /* 0x0000040000047882 */ /* 0x000fe20000000000 */
[----:B------:R-:W-:Y:S01]  /*0270*/  UMOV UR5, 0x1 ;  /* 0x0000000100057882 */ /* 0x000fe20000000000 */
[----:B------:R-:W-:Y:S02]  /*0280*/  UMOV UR6, 0x2 ;  /* 0x0000000200067882 */ /* 0x000fe40000000000 */
[----:B------:R-:W-:-:S04]  /*0290*/  UIADD3 UR6, -UR6, 0x100000, URZ ;  /* 0x0010000006067890 */ /* 0x000fc8000fffe13f */
[----:B------:R-:W-:Y:S02]  /*02a0*/  USHF.L.U32 UR7, UR6, 0xb, URZ ;  /* 0x0000000b06077899 */ /* 0x000fe4000800063f */
[----:B------:R-:W-:Y:S02]  /*02b0*/  USHF.L.U32 UR6, UR6, 0x1, URZ ;  /* 0x0000000106067899 */ /* 0x000fe4000800063f */
[----:B0-----:R-:W-:Y:S02]  /*02c0*/  ULEA UR8, UR8, UR4, 0x18 ;  /* 0x0000000408087291 */ /* 0x001fe4000f8ec03f */
[----:B------:R-:W-:-:S04]  /*02d0*/  UIADD3 UR4, -UR5, 0x100000, URZ ;  /* 0x0010000005047890 */ /* 0x000fc8000fffe13f */
[----:B------:R-:W-:Y:S02]  /*02e0*/  USHF.L.U32 UR5, UR4, 0xb, URZ ;  /* 0x0000000b04057899 */ /* 0x000fe4000800063f */
[----:B------:R-:W-:Y:S01]  /*02f0*/  USHF.L.U32 UR4, UR4, 0x1, URZ ;  /* 0x0000000104047899 */ /* 0x000fe2000800063f */
[----:B------:R-:W0:Y:S11]  /*0300*/  FENCE.VIEW.ASYNC.S ;  /* 0x00000000000073c6 */ /* 0x000e360000000000 */
[----:B0-----:R0:W1:Y:S01]  /*0310*/  SYNCS.EXCH.64 URZ, [UR8+0x36000], UR4 ;  /* 0x03600004083f75b2 */ /* 0x0010620008000100 */
[----:B------:R0:W2:Y:S01]  /*0320*/  SYNCS.EXCH.64 URZ, [UR8+0x36048], UR6 ;  /* 0x03604806083f75b2 */ /* 0x0000a20008000100 */
[----:B------:R0:W3:Y:S01]  /*0330*/  SYNCS.EXCH.64 URZ, [UR8+0x36008], UR4 ;  /* 0x03600804083f75b2 */ /* 0x0000e20008000100 */
[----:B------:R0:W4:Y:S01]  /*0340*/  SYNCS.EXCH.64 URZ, [UR8+0x36050], UR6 ;  /* 0x03605006083f75b2 */ /* 0x0001220008000100 */
[----:B------:R0:W0:Y:S01]  /*0350*/  SYNCS.EXCH.64 URZ, [UR8+0x36010], UR4 ;  /* 0x03601004083f75b2 */ /* 0x0000220008000100 */
        /* <DEDUP_REMOVED lines=13> */
[----:B------:R-:W-:Y:S01]  /*0430*/  NOP ;  /* 0x0000000000007918 */ /* 0x000fe20000000000 */
.L_x_3:
[----:B0-----:R-:W-:Y:S05]  /*0440*/  BSYNC B0 ;  /* 0x0000000000007941 */ /* 0x001fea0003800000 */
.L_x_2:
[----:B------:R-:W-:Y:S01]  /*0450*/  ULDC UR4, c[0x0][0x150] ;  /* 0x0000540000047ab9 */ /* 0x000fe20000000800 */
[----:B------:R-:W-:Y:S01]  /*0460*/  LEA.HI R5, R5, R4, RZ, 0x2 ;  /* 0x0000000405057211 */ /* 0x000fe200078f10ff */
[----:B------:R-:W-:Y:S01]  /*0470*/  FMUL R6, R6, UR4 ;  /* 0x0000000406067c20 */ /* 0x000fe20008400000 */
[----:B------:R-:W-:Y:S01]  /*0480*/  LEA.HI R7, R7, R0, RZ, 0x2 ;  /* 0x0000000007077211 */ /* 0x000fe200078f10ff */
[----:B------:R-:W-:Y:S01]  /*0490*/  ULDC UR4, c[0x0][0x154] ;  /* 0x0000550000047ab9 */ /* 0x000fe20000000800 */
[----:B------:R-:W-:Y:S01]  /*04a0*/  LOP3.LUT R5, R5, 0xfffffffc, RZ, 0xc0, !PT ;  /* 0xfffffffc05057812 */ /* 0x000fe200078ec0ff */
[----:B------:R-:W0:Y:S01]  /*04b0*/  LDC R11, c[0x0][0x140] ;  /* 0x00005000ff0b7b82 */ /* 0x000e220000000800 */
[----:B------:R-:W-:Y:S01]  /*04c0*/  LOP3.LUT R7, R7, 0x3ffffffc, RZ, 0xc0, !PT ;  /* 0x3ffffffc07077812 */ /* 0x000fe200078ec0ff */
[----:B------:R-:W5:Y:S01]  /*04d0*/  F2I.U32.TRUNC.NTZ R6, R6 ;  /* 0x0000000600067305 */ /* 0x000f62000020f000 */
[----:B------:R-:W-:Y:S01]  /*04e0*/  I2FP.F32.U32 R2, R18 ;  /* 0x0000001200027245 */ /* 0x000fe20000201000 */
[----:B------:R-:W-:Y:S01]  /*04f0*/  IMAD.IADD R5, R4, 0x1, -R5 ;  /* 0x0000000104057824 */ /* 0x000fe200078e0a05 */
[----:B------:R-:W-:Y:S01]  /*0500*/  LOP3.LUT P0, RZ, R17, 0x7, RZ, 0xc0, !PT ;  /* 0x0000000711ff7812 */ /* 0x000fe2000780c0ff */
[----:B------:R-:W-:Y:S01]  /*0510*/  IMAD.IADD R0, R0, 0x1, -R7 ;  /* 0x0000000100007824 */ /* 0x000fe200078e0a07 */
[----:B------:R-:W-:Y:S01]  /*0520*/  ISETP.NE.AND P3, PT, R10, 0x1, PT ;  /* 0x000000010a00780c */ /* 0x000fe20003f65270 */
[----:B------:R-:W-:Y:S01]  /*0530*/  FMUL R8, R2, UR4 ;  /* 0x0000000402087c20 */ /* 0x000fe20008400000 */
[----:B------:R-:W-:Y:S01]  /*0540*/  ULDC UR4, c[0x0][0x144] ;  /* 0x0000510000047ab9 */ /* 0x000fe20000000800 */
[----:B------:R-:W-:Y:S01]  /*0550*/  IMAD R5, R0, 0x4, R5 ;  /* 0x0000000400057824 */ /* 0x000fe200078e0205 */
[----:B------:R-:W-:Y:S01]  /*0560*/  NOP ;  /* 0x0000000000007918 */ /* 0x000fe20000000000 */
[----:B------:R-:W-:-:S02]  /*0570*/  NOP ;  /* 0x0000000000007918 */ /* 0x000fc40000000000 */
[----:B------:R-:W1:Y:S01]  /*0580*/  F2I.U32.TRUNC.NTZ R8, R8 ;  /* 0x0000000800087305 */ /* 0x000e62000020f000 */
[C---:B------:R-:W-:Y:S01]  /*0590*/  LEA.HI R0, R5.reuse, R5, RZ, 0x1 ;  /* 0x0000000505007211 */ /* 0x040fe200078f08ff */
[C---:B------:R-:W-:Y:S02]  /*05a0*/  IMAD.SHL.U32 R2, R5.reuse, 0x4, RZ ;  /* 0x0000000405027824 */ /* 0x040fe400078e00ff */
[----:B-----5:R-:W-:Y:S01]  /*05b0*/  IMAD.MOV R7, RZ, RZ, -R6 ;  /* 0x000000ffff077224 */ /* 0x020fe200078e0a06 */
[----:B------:R-:W-:Y:S02]  /*05c0*/  LOP3.LUT R0, R0, 0xfffffffe, RZ, 0xc0, !PT ;  /* 0xfffffffe00007812 */ /* 0x000fe400078ec0ff */
[----:B------:R-:W-:Y:S01]  /*05d0*/  LOP3.LUT R2, R5, 0xc, R2, 0x78, !PT ;  /* 0x0000000c05027812 */ /* 0x000fe200078e7802 */
[----:B------:R-:W-:Y:S01]  /*05e0*/  IMAD R7, R7, UR4, R16 ;  /* 0x0000000407077c24 */ /* 0x000fe2000f8e0210 */
[----:B------:R-:W-:Y:S01]  /*05f0*/  ULDC UR4, c[0x0][0x148] ;  /* 0x0000520000047ab9 */ /* 0x000fe20000000800 */
[----:B------:R-:W-:Y:S01]  /*0600*/  IMAD.IADD R0, R5, 0x1, -R0 ;  /* 0x0000000105007824 */ /* 0x000fe200078e0a00 */
[----:B0-----:R-:W-:-:S02]  /*0610*/  ISETP.EQ.U32.AND P1, PT, R11, 0x1, PT ;  /* 0x000000010b00780c */ /* 0x001fc40003f22070 */
[----:B------:R-:W-:Y:S02]  /*0620*/  ISETP.LT.U32.AND P0, PT, R2, 0x2, !P0 ;  /* 0x000000020200780c */ /* 0x000fe40004701070 */
[----:B------:R-:W-:Y:S01]  /*0630*/  ISETP.NE.AND P4, PT, R0, R7, PT ;  /* 0x000000070000720c */ /* 0x000fe20003f85270 */
[----:B-1----:R-:W-:Y:S01]  /*0640*/  IMAD.MOV R5, RZ, RZ, -R8 ;  /* 0x000000ffff057224 */ /* 0x002fe200078e0a08 */
[----:B------:R-:W-:-:S03]  /*0650*/  SHF.R.S32.HI R0, RZ, 0x1f, R3 ;  /* 0x0000001fff007819 */ /* 0x000fc60000011403 */
[----:B------:R-:W-:Y:S01]  /*0660*/  IMAD R5, R5, UR4, R18 ;  /* 0x0000000405057c24 */ /* 0x000fe2000f8e0212 */
[----:B------:R-:W-:-:S04]  /*0670*/  LEA.HI R0, R0, R3, RZ, 0x2 ;  /* 0x0000000300007211 */ /* 0x000fc800078f10ff */
[----:B------:R-:W-:-:S03]  /*0680*/  LOP3.LUT R0, R0, 0xfffffffc, RZ, 0xc0, !PT ;  /* 0xfffffffc00007812 */ /* 0x000fc600078ec0ff */
[----:B------:R-:W-:Y:S02]  /*0690*/  @P4 LEA.HI R4, R2, R2, RZ, 0x1 ;  /* 0x0000000202044211 */ /* 0x000fe400078f08ff */
[----:B------:R-:W-:Y:S01]  /*06a0*/  IMAD.IADD R9, R3, 0x1, -R0 ;  /* 0x0000000103097824 */ /* 0x000fe200078e0a00 */
[----:B------:R-:W-:Y:S02]  /*06b0*/  SEL R0, RZ, 0x1, !P0 ;  /* 0x00000001ff007807 */ /* 0x000fe40004000000 */
[----:B------:R-:W-:Y:S02]  /*06c0*/  @P4 SHF.R.S32.HI R4, RZ, 0x1, R4 ;  /* 0x00000001ff044819 */ /* 0x000fe40000011404 */
[----:B------:R-:W-:Y:S02]  /*06d0*/  LOP3.LUT P2, RZ, R10, R9, RZ, 0xfc, !PT ;  /* 0x000000090aff7212 */ /* 0x000fe4000784fcff */
[----:B------:R-:W-:Y:S01]  /*06e0*/  @P4 ISETP.NE.AND P5, PT, R4, R5, PT ;  /* 0x000000050400420c */ /* 0x000fe20003fa5270 */
[----:B------:R-:W-:Y:S01]  /*06f0*/  IMAD.MOV.U32 R5, RZ, RZ, 0x1 ;  /* 0x00000001ff057424 */ /* 0x000fe200078e00ff */
[----:B------:R-:W-:-:S02]  /*0700*/  SEL R3, RZ, 0x1, P2 ;  /* 0x00000001ff037807 */ /* 0x000fc40001000000 */
[----:B------:R-:W-:Y:S02]  /*0710*/  @P4 SEL R5, RZ, 0x1, P5 ;  /* 0x00000001ff054807 */ /* 0x000fe40002800000 */
[----:B------:R-:W-:Y:S02]  /*0720*/  SEL R3, R3, 0x2, P3 ;  /* 0x0000000203037807 */ /* 0x000fe40001800000 */
[----:B------:R-:W-:Y:S01]  /*0730*/  LOP3.LUT R5, R5, R0, RZ, 0xc0, !PT ;  /* 0x0000000005057212 */ /* 0x000fe200078ec0ff */
[----:B------:R-:W-:Y:S06]  /*0740*/  @!P1 BRA `(.L_x_4) ;  /* 0x0000000000089947 */ /* 0x000fec0003800000 */
[----:B--234-:R-:W-:Y:S01]  /*0750*/  UCGABAR_ARV ;  /* 0x00000000000079c7 */ /* 0x01cfe20008000000 */
[----:B------:R-:W-:Y:S05]  /*0760*/  BRA `(.L_x_5) ;  /* 0x0000000000047947 */ /* 0x000fea0003800000 */
.L_x_4:
[----:B--234-:R-:W-:Y:S01]  /*0770*/  NOP ;  /* 0x0000000000007918 */ /* 0x01cfe20000000000 */
.L_x_5:
[----:B------:R-:W-:Y:S01]  /*0780*/  ULDC.64 UR4, c[0x0][0x598] ;  /* 0x0001660000047ab9 */ /* 0x000fe20000000a00 */
[----:B------:R-:W-:Y:S01]  /*0790*/  ULDC.64 UR12, c[0x0][0x208] ;  /* 0x00008200000c7ab9 */ /* 0x000fe20000000a00 */
[----:B------:R-:W-:-:S04]  /*07a0*/  ISETP.NE.U32.AND P0, PT, RZ, UR4, PT ;  /* 0x00000004ff007c0c */ /* 0x000fc8000bf05070 */
[----:B------:R-:W-:-:S13]  /*07b0*/  ISETP.NE.AND.EX P0, PT, RZ, UR5, PT, P0 ;  /* 0x00000005ff007c0c */ /* 0x000fda000bf05300 */
[----:B------:R-:W-:Y:S05]  /*07c0*/  @!P0 BRA `(.L_x_6) ;  /* 0x00000000001c8947 */ /* 0x000fea0003800000 */
[----:B------:R-:W0:Y:S02]  /*07d0*/  LDC.64 R6, c[0x0][0x598] ;  /* 0x00016600ff067b82 */ /* 0x000e240000000a00 */
[----:B0-----:R-:W2:Y:S02]  /*07e0*/  LDG.E.64 R6, desc[UR12][R6.64] ;  /* 0x0000000c06067981 */ /* 0x001ea4000c1e1b00 */
[----:B--2---:R-:W-:-:S04]  /*07f0*/  ISETP.NE.U32.AND P0, PT, R6, RZ, PT ;  /* 0x000000ff0600720c */ /* 0x004fc80003f05070 */
[----:B------:R-:W-:-:S13]  /*0800*/  ISETP.NE.AND.EX P0, PT, R7, RZ, PT, P0 ;  /* 0x000000ff0700720c */ /* 0x000fda0003f05300 */
[----:B------:R-:W-:Y:S05]  /*0810*/  @!P0 BRA `(.L_x_6) ;  /* 0x0000000000088947 */ /* 0x000fea0003800000 */
[----:B------:R0:W5:Y:S01]  /*0820*/  LD.E R0, desc[UR12][R6.64] ;  /* 0x0000000c06007980 */ /* 0x000162000c101900 */
[----:B------:R-:W-:Y:S05]  /*0830*/  BRA `(.L_x_7) ;  /* 0x0000000000207947 */ /* 0x000fea0003800000 */
.L_x_6:
[----:B------:R-:W-:Y:S02]  /*0840*/  ULDC.64 UR4, c[0x0][0x588] ;  /* 0x0001620000047ab9 */ /* 0x000fe40000000a00 */
[----:B------:R-:W-:-:S04]  /*0850*/  ISETP.NE.U32.AND P0, PT, RZ, UR4, PT ;  /* 0x00000004ff007c0c */ /* 0x000fc8000bf05070 */
[----:B------:R-:W-:-:S13]  /*0860*/  ISETP.NE.AND.EX P0, PT, RZ, UR5, PT, P0 ;  /* 0x00000005ff007c0c */ /* 0x000fda000bf05300 */
[----:B------:R-:W-:Y:S05]  /*0870*/  @!P0 BRA `(.L_x_8) ;  /* 0x00000000000c8947 */ /* 0x000fea0003800000 */
[----:B------:R-:W0:Y:S02]  /*0880*/  LDC.64 R6, c[0x0][0x588] ;  /* 0x00016200ff067b82 */ /* 0x000e240000000a00 */
[----:B0-----:R1:W5:Y:S01]  /*0890*/  LDG.E R0, desc[UR12][R6.64] ;  /* 0x0000000c06007981 */ /* 0x001362000c1e1900 */
[----:B------:R-:W-:Y:S05]  /*08a0*/  BRA `(.L_x_7) ;  /* 0x0000000000047947 */ /* 0x000fea0003800000 */
.L_x_8:
[----:B------:R-:W2:Y:S02]  /*08b0*/  LDC R0, c[0x0][0x580] ;  /* 0x00016000ff007b82 */ /* 0x000ea40000000800 */
.L_x_7:
[----:B------:R-:W-:Y:S02]  /*08c0*/  ULDC.64 UR4, c[0x0][0x5a0] ;  /* 0x0001680000047ab9 */ /* 0x000fe40000000a00 */
[----:B------:R-:W-:-:S04]  /*08d0*/  ISETP.NE.U32.AND P0, PT, RZ, UR4, PT ;  /* 0x00000004ff007c0c */ /* 0x000fc8000bf05070 */
[----:B------:R-:W-:-:S13]  /*08e0*/  ISETP.NE.AND.EX P0, PT, RZ, UR5, PT, P0 ;  /* 0x00000005ff007c0c */ /* 0x000fda000bf05300 */
[----:B------:R-:W-:Y:S05]  /*08f0*/  @!P0 BRA `(.L_x_9) ;  /* 0x00000000001c8947 */ /* 0x000fea0003800000 */
[----:B01----:R-:W0:Y:S02]  /*0900*/  LDC.64 R6, c[0x0][0x5a0] ;  /* 0x00016800ff067b82 */ /* 0x003e240000000a00 */
[----:B0-----:R-:W3:Y:S02]  /*0910*/  LDG.E.64 R6, desc[UR12][R6.64] ;  /* 0x0000000c06067981 */ /* 0x001ee4000c1e1b00 */
[----:B---3--:R-:W-:-:S04]  /*0920*/  ISETP.NE.U32.AND P0, PT, R6, RZ, PT ;  /* 0x000000ff0600720c */ /* 0x008fc80003f05070 */
[----:B------:R-:W-:-:S13]  /*0930*/  ISETP.NE.AND.EX P0, PT, R7, RZ, PT, P0 ;  /* 0x000000ff0700720c */ /* 0x000fda0003f05300 */
[----:B------:R-:W-:Y:S05]  /*0940*/  @!P0 BRA `(.L_x_9) ;  /* 0x0000000000088947 */ /* 0x000fea0003800000 */
[----:B------:R0:W5:Y:S01]  /*0950*/  LD.E R4, desc[UR12][R6.64] ;  /* 0x0000000c06047980 */ /* 0x000162000c101900 */
[----:B------:R-:W-:Y:S05]  /*0960*/  BRA `(.L_x_10) ;  /* 0x0000000000207947 */ /* 0x000fea0003800000 */
.L_x_9:
[----:B------:R-:W-:Y:S02]  /*0970*/  ULDC.64 UR4, c[0x0][0x590] ;  /* 0x0001640000047ab9 */ /* 0x000fe40000000a00 */
[----:B------:R-:W-:-:S04]  /*0980*/  ISETP.NE.U32.AND P0, PT, RZ, UR4, PT ;  /* 0x00000004ff007c0c */ /* 0x000fc8000bf05070 */
[----:B------:R-:W-:-:S13]  /*0990*/  ISETP.NE.AND.EX P0, PT, RZ, UR5, PT, P0 ;  /* 0x00000005ff007c0c */ /* 0x000fda000bf05300 */
[----:B------:R-:W-:Y:S05]  /*09a0*/  @!P0 BRA `(.L_x_11) ;  /* 0x00000000000c8947 */ /* 0x000fea0003800000 */
[----:B01----:R-:W0:Y:S02]  /*09b0*/  LDC.64 R6, c[0x0][0x590] ;  /* 0x00016400ff067b82 */ /* 0x003e240000000a00 */
[----:B0-----:R1:W5:Y:S01]  /*09c0*/  LDG.E R4, desc[UR12][R6.64] ;  /* 0x0000000c06047981 */ /* 0x001362000c1e1900 */
[----:B------:R-:W-:Y:S05]  /*09d0*/  BRA `(.L_x_10) ;  /* 0x0000000000047947 */ /* 0x000fea0003800000 */
.L_x_11:
[----:B------:R-:W3:Y:S02]  /*09e0*/  LDC R4, c[0x0][0x584] ;  /* 0x00016100ff047b82 */ /* 0x000ee40000000800 */
.L_x_10:
[----:B01----:R-:W0:Y:S08]  /*09f0*/  LDC R6, c[0x0][0x4c0] ;  /* 0x00013000ff067b82 */ /* 0x003e300000000800 */
[----:B------:R-:W1:Y:S01]  /*0a00*/  LDC R19, c[0x0][0x4c4] ;  /* 0x00013100ff137b82 */ /* 0x000e620000000800 */
[----:B0-----:R-:W-:-:S05]  /*0a10*/  VIADD R6, R6, 0x7f ;  /* 0x0000007f06067836 */ /* 0x001fca0000000000 */
[----:B------:R-:W-:Y:S02]  /*0a20*/  SHF.R.S32.HI R7, RZ, 0x1f, R6 ;  /* 0x0000001fff077819 */ /* 0x000fe40000011406 */
[----:B-1----:R-:W-:Y:S02]  /*0a30*/  IABS R15, R19 ;  /* 0x00000013000f7213 */ /* 0x002fe40000000000 */
[----:B------:R-:W-:Y:S02]  /*0a40*/  LEA.HI R7, R7, R6, RZ, 0x7 ;  /* 0x0000000607077211 */ /* 0x000fe400078f38ff */
[----:B------:R-:W0:Y:S02]  /*0a50*/  I2F.RP R12, R15 ;  /* 0x0000000f000c7306 */ /* 0x000e240000209400 */
[----:B------:R-:W-:-:S04]  /*0a60*/  SHF.R.S32.HI R11, RZ, 0x7, R7 ;  /* 0x00000007ff0b7819 */ /* 0x000fc80000011407 */
[-C--:B------:R-:W-:Y:S02]  /*0a70*/  IABS R20, R11.reuse ;  /* 0x0000000b00147213 */ /* 0x080fe40000000000 */
[----:B------:R-:W-:Y:S02]  /*0a80*/  IABS R21, R11 ;  /* 0x0000000b00157213 */ /* 0x000fe40000000000 */
[----:B------:R-:W1:Y:S08]  /*0a90*/  I2F.RP R8, R20 ;  /* 0x0000001400087306 */ /* 0x000e700000209400 */
[----:B0-----:R-:W-:Y:S08]  /*0aa0*/  MUFU.RCP R12, R12 ;  /* 0x0000000c000c7308 */ /* 0x001ff00000001000 */
[----:B-1----:R-:W0:Y:S02]  /*0ab0*/  MUFU.RCP R8, R8 ;  /* 0x0000000800087308 */ /* 0x002e240000001000 */
[----:B0-----:R-:W-:Y:S01]  /*0ac0*/  VIADD R6, R8, 0xffffffe ;  /* 0x0ffffffe08067836 */ /* 0x001fe20000000000 */
[----:B------:R-:W-:-:S05]  /*0ad0*/  IABS R8, R18 ;  /* 0x0000001200087213 */ /* 0x000fca0000000000 */
[----:B------:R0:W1:Y:S02]  /*0ae0*/  F2I.FTZ.U32.TRUNC.NTZ R7, R6 ;  /* 0x0000000600077305 */ /* 0x000064000021f000 */
[----:B0-----:R-:W-:Y:S02]  /*0af0*/  IMAD.MOV.U32 R6, RZ, RZ, RZ ;  /* 0x000000ffff067224 */ /* 0x001fe400078e00ff */
[----:B-1----:R-:W-:-:S04]  /*0b00*/  IMAD.MOV R13, RZ, RZ, -R7 ;  /* 0x000000ffff0d7224 */ /* 0x002fc800078e0a07 */
[----:B------:R-:W-:-:S04]  /*0b10*/  IMAD R13, R13, R20, RZ ;  /* 0x000000140d0d7224 */ /* 0x000fc800078e02ff */
[----:B------:R-:W-:-:S04]  /*0b20*/  IMAD.HI.U32 R7, R7, R13, R6 ;  /* 0x0000000d07077227 */ /* 0x000fc800078e0006 */
[----:B------:R-:W-:Y:S02]  /*0b30*/  IMAD.MOV R13, RZ, RZ, -R21 ;  /* 0x000000ffff0d7224 */ /* 0x000fe400078e0a15 */
[----:B------:R-:W-:-:S04]  /*0b40*/  IMAD.HI.U32 R6, R7, R8, RZ ;  /* 0x0000000807067227 */ /* 0x000fc800078e00ff */
[----:B------:R-:W-:Y:S01]  /*0b50*/  IMAD R7, R6, R13, R8 ;  /* 0x0000000d06077224 */ /* 0x000fe200078e0208 */
[----:B------:R-:W-:Y:S01]  /*0b60*/  LOP3.LUT R8, R18, R11, RZ, 0x3c, !PT ;  /* 0x0000000b12087212 */ /* 0x000fe200078e3cff */
[----:B------:R-:W-:-:S03]  /*0b70*/  VIADD R13, R12, 0xffffffe ;  /* 0x0ffffffe0c0d7836 */ /* 0x000fc60000000000 */
[----:B------:R-:W-:Y:S02]  /*0b80*/  ISETP.GT.U32.AND P2, PT, R20, R7, PT ;  /* 0x000000071400720c */ /* 0x000fe40003f44070 */
[----:B------:R-:W-:-:S11]  /*0b90*/  ISETP.GE.AND P3, PT, R8, RZ, PT ;  /* 0x000000ff0800720c */ /* 0x000fd60003f66270 */
[----:B------:R-:W-:Y:S02]  /*0ba0*/  @!P2 IMAD.IADD R7, R7, 0x1, -R20 ;  /* 0x000000010707a824 */ /* 0x000fe400078e0a14 */
[----:B------:R-:W-:Y:S01]  /*0bb0*/  @!P2 VIADD R6, R6, 0x1 ;  /* 0x000000010606a836 */ /* 0x000fe20000000000 */
[----:B------:R-:W-:Y:S02]  /*0bc0*/  ISETP.NE.AND P2, PT, R11, RZ, PT ;  /* 0x000000ff0b00720c */ /* 0x000fe40003f45270 */
[----:B------:R-:W-:Y:S02]  /*0bd0*/  ISETP.GE.U32.AND P0, PT, R7, R20, PT ;  /* 0x000000140700720c */ /* 0x000fe40003f06070 */
[----:B------:R-:W0:Y:S11]  /*0be0*/  F2I.FTZ.U32.TRUNC.NTZ R7, R13 ;  /* 0x0000000d00077305 */ /* 0x000e36000021f000 */
[----:B------:R-:W-:-:S04]  /*0bf0*/  @P0 VIADD R6, R6, 0x1 ;  /* 0x0000000106060836 */ /* 0x000fc80000000000 */
[----:B------:R-:W-:Y:S02]  /*0c00*/  IMAD.MOV.U32 R20, RZ, RZ, R6 ;  /* 0x000000ffff147224 */ /* 0x000fe400078e0006 */
[----:B0-----:R-:W-:Y:S02]  /*0c10*/  IMAD.MOV R6, RZ, RZ, -R7 ;  /* 0x000000ffff067224 */ /* 0x001fe400078e0a07 */
[----:B------:R-:W-:Y:S01]  /*0c20*/  @!P3 IMAD.MOV R20, RZ, RZ, -R20 ;  /* 0x000000ffff14b224 */ /* 0x000fe200078e0a14 */
[----:B------:R-:W-:Y:S01]  /*0c30*/  @!P2 LOP3.LUT R20, RZ, R11, RZ, 0x33, !PT ;  /* 0x0000000bff14a212 */ /* 0x000fe200078e33ff */
[----:B------:R-:W-:Y:S02]  /*0c40*/  IMAD R21, R6, R15, RZ ;  /* 0x0000000f06157224 */ /* 0x000fe400078e02ff */
[----:B------:R-:W-:Y:S01]  /*0c50*/  IMAD.MOV.U32 R6, RZ, RZ, RZ ;  /* 0x000000ffff067224 */ /* 0x000fe200078e00ff */
[----:B------:R-:W-:-:S03]  /*0c60*/  IABS R8, R20 ;  /* 0x0000001400087213 */ /* 0x000fc60000000000 */
[----:B------:R-:W-:-:S04]  /*0c70*/  IMAD.HI.U32 R6, R7, R21, R6 ;  /* 0x0000001507067227 */ /* 0x000fc800078e0006 */
[----:B------:R-:W-:-:S04]  /*0c80*/  IMAD.MOV.U32 R7, RZ, RZ, R8 ;  /* 0x000000ffff077224 */ /* 0x000fc800078e0008 */
[----:B------:R-:W-:-:S04]  /*0c90*/  IMAD.HI.U32 R8, R6, R7, RZ ;  /* 0x0000000706087227 */ /* 0x000fc800078e00ff */
[----:B------:R-:W-:-:S04]  /*0ca0*/  IMAD.MOV R6, RZ, RZ, -R8 ;  /* 0x000000ffff067224 */ /* 0x000fc800078e0a08 */
[----:B------:R-:W-:-:S05]  /*0cb0*/  IMAD R6, R15, R6, R7 ;  /* 0x000000060f067224 */ /* 0x000fca00078e0207 */
[----:B------:R-:W-:-:S13]  /*0cc0*/  ISETP.GT.U32.AND P2, PT, R15, R6, PT ;  /* 0x000000060f00720c */ /* 0x000fda0003f44070 */
[----:B------:R-:W-:Y:S02]  /*0cd0*/  @!P2 IMAD.IADD R6, R6, 0x1, -R15 ;  /* 0x000000010606a824 */ /* 0x000fe400078e0a0f */
[----:B------:R-:W-:Y:S01]  /*0ce0*/  @!P2 VIADD R8, R8, 0x1 ;  /* 0x000000010808a836 */ /* 0x000fe20000000000 */
[----:B------:R-:W-:Y:S02]  /*0cf0*/  ISETP.NE.AND P2, PT, R19, RZ, PT ;  /* 0x000000ff1300720c */ /* 0x000fe40003f45270 */
[----:B------:R-:W-:Y:S02]  /*0d00*/  ISETP.GE.U32.AND P0, PT, R6, R15, PT ;  /* 0x0000000f0600720c */ /* 0x000fe40003f06070 */
[----:B------:R-:W-:-:S04]  /*0d10*/  LOP3.LUT R6, R20, R19, RZ, 0x3c, !PT ;  /* 0x0000001314067212 */ /* 0x000fc800078e3cff */
[----:B------:R-:W-:Y:S01]  /*0d20*/  ISETP.GE.AND P3, PT, R6, RZ, PT ;  /* 0x000000ff0600720c */ /* 0x000fe20003f66270 */
[----:B------:R-:W-:-:S04]  /*0d30*/  IMAD.MOV R6, RZ, RZ, -R20 ;  /* 0x000000ffff067224 */ /* 0x000fc800078e0a14 */
[----:B------:R-:W-:Y:S02]  /*0d40*/  IMAD R6, R11, R6, R18 ;  /* 0x000000060b067224 */ /* 0x000fe400078e0212 */
[----:B------:R-:W-:-:S06]  /*0d50*/  @P0 VIADD R8, R8, 0x1 ;  /* 0x0000000108080836 */ /* 0x000fcc0000000000 */
[----:B------:R-:W-:Y:S01]  /*0d60*/  @!P3 IMAD.MOV R8, RZ, RZ, -R8 ;  /* 0x000000ffff08b224 */ /* 0x000fe200078e0a08 */
[----:B------:R-:W-:-:S05]  /*0d70*/  @!P2 LOP3.LUT R8, RZ, R19, RZ, 0x33, !PT ;  /* 0x00000013ff08a212 */ /* 0x000fca00078e33ff */
[----:B------:R-:W-:-:S04]  /*0d80*/  IMAD.MOV R12, RZ, RZ, -R8 ;  /* 0x000000ffff0c7224 */ /* 0x000fc800078e0a08 */
[----:B------:R-:W-:Y:S01]  /*0d90*/  IMAD R15, R19, R12, R20 ;  /* 0x0000000c130f7224 */ /* 0x000fe200078e0214 */
[----:B------:R-:W-:Y:S06]  /*0da0*/  @!P1 BRA `(.L_x_12) ;  /* 0x00000000000c9947 */ /* 0x000fec0003800000 */
[----:B------:R-:W-:Y:S01]  /*0db0*/  UCGABAR_WAIT ;  /* 0x0000000000007dc7 */ /* 0x000fe20008000000 */
[----:B------:R-:W-:Y:S01]  /*0dc0*/  CCTL.IVALL ;  /* 0x00000000ff00798f */ /* 0x000fe20002000000 */
[----:B------:R-:W-:Y:S05]  /*0dd0*/  BRA `(.L_x_13) ;  /* 0x0000000000047947 */ /* 0x000fea0003800000 */
.L_x_12:
[----:B------:R-:W-:Y:S06]  /*0de0*/  BAR.SYNC.DEFER_BLOCKING 0x0 ;  /* 0x0000000000007b1d */ /* 0x000fec0000010000 */
.L_x_13:
[----:B------:R-:W0:Y:S01]  /*0df0*/  LDC R11, c[0x0][0x290] ;  /* 0x0000a400ff0b7b82 */ /* 0x000e220000000800 */
[----:B------:R-:W-:Y:S01]  /*0e00*/  ISETP.NE.AND P0, PT, R10, RZ, PT ;  /* 0x000000ff0a00720c */ /* 0x000fe20003f05270 */
[----:B0-----:R-:W-:-:S05]  /*0e10*/  VIADD R7, R11, 0x3f ;  /* 0x0000003f0b077836 */ /* 0x001fca0000000000 */
[----:B------:R-:W-:-:S04]  /*0e20*/  SHF.R.S32.HI R12, RZ, 0x1f, R7 ;  /* 0x0000001fff0c7819 */ /* 0x000fc80000011407 */
[----:B------:R-:W-:-:S04]  /*0e30*/  LEA.HI R7, R12, R7, RZ, 0x6 ;  /* 0x000000070c077211 */ /* 0x000fc800078f30ff */
[----:B------:R-:W-:Y:S01]  /*0e40*/  SHF.R.S32.HI R7, RZ, 0x6, R7 ;  /* 0x00000006ff077819 */ /* 0x000fe20000011407 */
[----:B------:R-:W-:Y:S06]  /*0e50*/  @!P0 BRA `(.L_x_14) ;  /* 0x00000050008c8947 */ /* 0x000fec0003800000 */
[----:B------:R-:W-:-:S13]  /*0e60*/  ISETP.NE.AND P0, PT, R10, 0x1, PT ;  /* 0x000000010a00780c */ /* 0x000fda0003f05270 */
[----:B------:R-:W-:Y:S05]  /*0e70*/  @P0 EXIT ;  /* 0x000000000000094d */ /* 0x000fea0003800000 */
[----:B------:R-:W-:Y:S01]  /*0e80*/  ISETP.GE.AND P0, PT, R11, 0x1, PT ;  /* 0x000000010b00780c */ /* 0x000fe20003f06270 */
[----:B------:R-:W-:Y:S01]  /*0e90*/  UMOV UR4, URZ ;  /* 0x0000003f00047c82 */ /* 0x000fe20008000000 */
[----:B------:R-:W-:Y:S02]  /*0ea0*/  CS2R R86, SRZ ;  /* 0x0000000000567805 */ /* 0x000fe4000001ff00 */
[----:B------:R-:W-:Y:S02]  /*0eb0*/  CS2R R24, SRZ ;  /* 0x0000000000187805 */ /* 0x000fe4000001ff00 */
[----:B------:R-:W-:Y:S02]  /*0ec0*/  CS2R R26, SRZ ;  /* 0x00000000001a7805 */ /* 0x000fe4000001ff00 */
[----:B------:R-:W-:Y:S02]  /*0ed0*/  CS2R R28, SRZ ;  /* 0x00000000001c7805 */ /* 0x000fe4000001ff00 */
[----:B------:R-:W-:-:S02]  /*0ee0*/  CS2R R30, SRZ ;  /* 0x00000000001e7805 */ /* 0x000fc4000001ff00 */
[----:B------:R-:W-:Y:S02]  /*0ef0*/  CS2R R32, SRZ ;  /* 0x0000000000207805 */ /* 0x000fe4000001ff00 */
        /* <DEDUP_REMOVED lines=25> */
[----:B------:R-:W-:Y:S01]  /*1090*/  CS2R R84, SRZ ;  /* 0x0000000000547805 */ /* 0x000fe2000001ff00 */
[----:B------:R-:W-:Y:S06]  /*10a0*/  @!P0 BRA `(.L_x_15) ;  /* 0x0000000000a48947 */ /* 0x000fec0003800000 */
[----:B------:R-:W-:-:S04]  /*10b0*/  LOP3.LUT R9, R3, 0x1, RZ, 0xfc, !PT ;  /* 0x0000000103097812 */ /* 0x000fc800078efcff */
[----:B------:R-:W-:-:S13]  /*10c0*/  ISETP.NE.AND P0, PT, R9, 0x3, PT ;  /* 0x000000030900780c */ /* 0x000fda0003f05270 */
[----:B------:R-:W-:Y:S05]  /*10d0*/  @!P0 BRA `(.L_x_16) ;  /* 0x0000000000048947 */ /* 0x000fea0003800000 */
[----:B------:R-:W-:Y:S01]  /*10e0*/  BPT.TRAP 0x1 ;  /* 0x000000040000795c */ /* 0x000fe20000300000 */
.L_x_16:
[----:B------:R-:W0:Y:S01]  /*10f0*/  S2UR UR5, SR_CgaCtaId ;  /* 0x00000000000579c3 */ /* 0x000e220000008800 */
[----:B------:R-:W-:Y:S01]  /*1100*/  SHF.L.U32 R9, RZ, 0x1f, RZ ;  /* 0x0000001fff097819 */ /* 0x000fe200000006ff */
[----:B------:R-:W-:Y:S02]  /*1110*/  UMOV UR4, 0x400 ;  /* 0x0000040000047882 */ /* 0x000fe40000000000 */
[----:B0-----:R-:W-:-:S12]  /*1120*/  ULEA UR6, UR5, UR4, 0x18 ;  /* 0x0000000405067291 */ /* 0x001fd8000f8ec03f */
.L_x_17:
[----:B0-----:R-:W-:-:S04]  /*1130*/  IMAD.U32 R10, RZ, RZ, UR6 ;  /* 0x00000006ff0a7e24 */ /* 0x001fc8000f8e00ff */
[----:B------:R0:W1:Y:S03]  /*1140*/  SYNCS.PHASECHK.TRANS64.TRYWAIT P0, [R10+URZ+0x36000], R9 ;  /* 0x036000090a0075a7 */ /* 0x000066000800017f */
[----:B-1----:R-:W-:Y:S05]  /*1150*/  @!P0 NANOSLEEP.SYNCS 0x989680 ;  /* 0x009896800000895d */ /* 0x002fea0003900000 */
[----:B------:R-:W1:Y:S02]  /*1160*/  @!P0 SYNCS.PHASECHK.TRANS64 P0, [R10+URZ+0x36000], R9 ;  /* 0x036000090a0085a7 */ /* 0x000e64000800007f */
[----:B-1----:R-:W-:Y:S05]  /*1170*/  @!P0 BRA `(.L_x_17) ;  /* 0xfffffffc00ec8947 */ /* 0x002fea000383ffff */
[----:B------:R-:W-:Y:S01]  /*1180*/  UIADD3 UR4, UR6, 0x12000, URZ ;  /* 0x0001200006047890 */ /* 0x000fe2000fffe03f */
[----:B------:R-:W-:Y:S01]  /*1190*/  WARPGROUP.ARRIVE ;  /* 0x00000000000079c5 */ /* 0x000fe20000000000 */
[----:B------:R-:W-:Y:S02]  /*11a0*/  UMOV UR7, 0x40000040 ;  /* 0x4000004000077882 */ /* 0x000fe40000000000 */
[----:B------:R-:W-:Y:S02]  /*11b0*/  USHF.R.U32.HI UR5, URZ, 0x4, UR4 ;  /* 0x000000043f057899 */ /* 0x000fe40008011604 */
[----:B------:R-:W-:Y:S02]  /*11c0*/  USHF.R.U32.HI UR4, URZ, 0x4, UR6 ;  /* 0x000000043f047899 */ /* 0x000fe40008011606 */
[----:B------:R-:W-:Y:S02]  /*11d0*/  ULOP3.LUT UR5, UR5, 0x3fff, URZ, 0xc0, !UPT ;  /* 0x00003fff05057892 */ /* 0x000fe4000f8ec03f */
[----:B------:R-:W-:-:S02]  /*11e0*/  ULOP3.LUT UR8, UR4, 0x3fff, URZ, 0xc0, !UPT ;  /* 0x00003fff04087892 */ /* 0x000fc4000f8ec03f */
[----:B------:R-:W-:-:S03]  /*11f0*/  ULOP3.LUT UR9, UR5, 0x2000000, URZ, 0xfc, !UPT ;  /* 0x0200000005097892 */ /* 0x000fc6000f8efc3f */
[----:B------:R-:W-:Y:S02]  /*1200*/  UMOV UR5, 0x40000040 ;  /* 0x4000004000057882 */ /* 0x000fe40000000000 */
[----:B------:R-:W-:Y:S02]  /*1210*/  UMOV UR4, UR8 ;  /* 0x0000000800047c82 */ /* 0x000fe40008000000 */
[----:B------:R-:W-:Y:S02]  /*1220*/  UMOV UR6, UR9 ;  /* 0x0000000900067c82 */ /* 0x000fe40008000000 */
[----:B------:R-:W-:Y:S01]  /*1230*/  HGMMA.64x128x16.F32 R24, gdesc[UR4].tnspA.tnspB, RZ, !UPT ;  /* 0x61e00000041879f0 */ /* 0x000fe2000c7008ff */
[----:B------:R-:W-:Y:S02]  /*1240*/  UIADD3 UR4, UR8, 0x80, URZ ;  /* 0x0000008008047890 */ /* 0x000fe4000fffe03f */
[----:B------:R-:W-:Y:S01]  /*1250*/  UIADD3 UR6, UR9, 0x80, URZ ;  /* 0x0000008009067890 */ /* 0x000fe2000fffe03f */
[----:B------:R-:W-:Y:S01]  /*1260*/  UMOV UR5, 0x40000040 ;  /* 0x4000004000057882 */ /* 0x000fe20000000000 */
[----:B------:R-:W-:-:S07]  /*1270*/  UMOV UR7, 0x40000040 ;  /* 0x4000004000077882 */ /* 0x000fce0000000000 */
[----:B------:R-:W-:Y:S01]  /*1280*/  HGMMA.64x128x16.F32 R24, gdesc[UR4].tnspA.tnspB, R24 ;  /* 0x61e00000041879f0 */ /* 0x000fe20008700818 */
        /* <DEDUP_REMOVED lines=9> */
[----:B------:R-:W-:Y:S01]  /*1320*/  HGMMA.64x128x16.F32 R24, gdesc[UR4].tnspA.tnspB, R24, gsb0 ;  /* 0x61e00000041879f0 */ /* 0x000fe20008000818 */
[----:B------:R-:W-:-:S05]  /*1330*/  UMOV UR4, 0x1 ;  /* 0x0000000100047882 */ /* 0x000fca0000000000 */
.L_x_15:
[----:B0-----:R-:W-:-:S05]  /*1340*/  VIMNMX R10, R7, 0x1, PT ;  /* 0x00000001070a7848 */ /* 0x001fca0003fe0100 */
[----:B------:R-:W-:-:S05]  /*1350*/  IMAD.IADD R7, R7, 0x1, -R10 ;  /* 0x0000000107077824 */ /* 0x000fca00078e0a0a */
[----:B------:R-:W-:-:S13]  /*1360*/  ISETP.GE.AND P0, PT, R7, 0x1, PT ;  /* 0x000000010700780c */ /* 0x000fda0003f06270 */
[----:B------:R-:W-:Y:S05]  /*1370*/  @!P0 BRA `(.L_x_18) ;  /* 0x0000000400188947 */ /* 0x000fea0003800000 */
[----:B------:R-:W0:Y:S01]  /*1380*/  S2UR UR6, SR_CgaCtaId ;  /* 0x00000000000679c3 */ /* 0x000e220000008800 */
[----:B------:R-:W-:Y:S01]  /*1390*/  UMOV UR5, 0x400 ;  /* 0x0000040000057882 */ /* 0x000fe20000000000 */
[----:B------:R-:W-:Y:S01]  /*13a0*/  LOP3.LUT R14, R3, 0x1, RZ, 0xfc, !PT ;  /* 0x00000001030e7812 */ /* 0x000fe200078efcff */
[----:B------:R-:W-:Y:S01]  /*13b0*/  IMAD.MOV.U32 R13, RZ, RZ, RZ ;  /* 0x000000ffff0d7224 */ /* 0x000fe200078e00ff */
[----:B------:R-:W-:Y:S01]  /*13c0*/  UISETP.NE.U32.AND UP0, UPT, UR4, URZ, UPT ;  /* 0x0000003f0400728c */ /* 0x000fe2000bf05070 */
[----:B------:R-:W-:Y:S02]  /*13d0*/  IMAD.MOV.U32 R9, RZ, RZ, R7 ;  /* 0x000000ffff097224 */ /* 0x000fe400078e0007 */
[----:B------:R-:W-:Y:S01]  /*13e0*/  IMAD.MOV.U32 R10, RZ, RZ, RZ ;  /* 0x000000ffff0a7224 */ /* 0x000fe200078e00ff */
[----:B0-----:R-:W-:-:S04]  /*13f0*/  ULEA UR7, UR6, UR5, 0x18 ;  /* 0x0000000506077291 */ /* 0x001fc8000f8ec03f */
[----:B------:R-:W-:-:S04]  /*1400*/  UIADD3 UR5, UR7, 0x12000, URZ ;  /* 0x0001200007057890 */ /* 0x000fc8000fffe03f */
[----:B------:R-:W-:Y:S02]  /*1410*/  USHF.R.U32.HI UR6, URZ, 0x4, UR5 ;  /* 0x000000043f067899 */ /* 0x000fe40008011605 */
[----:B------:R-:W-:Y:S02]  /*1420*/  USHF.R.U32.HI UR5, URZ, 0x4, UR7 ;  /* 0x000000043f057899 */ /* 0x000fe40008011607 */
[----:B------:R-:W-:Y:S02]  /*1430*/  ULOP3.LUT UR6, UR6, 0x3fff, URZ, 0xc0, !UPT ;  /* 0x00003fff06067892 */ /* 0x000fe4000f8ec03f */
[----:B------:R-:W-:Y:S02]  /*1440*/  ULOP3.LUT UR14, UR5, 0x3fff, URZ, 0xc0, !UPT ;  /* 0x00003fff050e7892 */ /* 0x000fe4000f8ec03f */
[----:B------:R-:W-:-:S12]  /*1450*/  ULOP3.LUT UR15, UR6, 0x2000000, URZ, 0xfc, !UPT ;  /* 0x02000000060f7892 */ /* 0x000fd8000f8efc3f */
.L_x_23:
[----:B------:R-:W-:-:S13]  /*1460*/  ISETP.NE.AND P1, PT, R14, 0x3, PT ;  /* 0x000000030e00780c */ /* 0x000fda0003f25270 */
[----:B------:R-:W-:Y:S05]  /*1470*/  @!P1 BRA `(.L_x_19) ;  /* 0x0000000000049947 */ /* 0x000fea0003800000 */
[----:B------:R-:W-:Y:S01]  /*1480*/  BPT.TRAP 0x1 ;  /* 0x000000040000795c */ /* 0x000fe20000300000 */
.L_x_19:
[----:B------:R-:W-:Y:S01]  /*1490*/  SHF.L.U32 R11, R13, 0x1f, RZ ;  /* 0x0000001f0d0b7819 */ /* 0x000fe200000006ff */
[----:B------:R-:W-:-:S12]  /*14a0*/  ULEA UR5, UR4, UR7, 0x3 ;  /* 0x0000000704057291 */ /* 0x000fd8000f8e183f */
.L_x_20:
[----:B0-----:R-:W-:-:S04]  /*14b0*/  IMAD.U32 R12, RZ, RZ, UR5 ;  /* 0x00000005ff0c7e24 */ /* 0x001fc8000f8e00ff */
[----:B------:R0:W1:Y:S03]  /*14c0*/  SYNCS.PHASECHK.TRANS64.TRYWAIT P0, [R12+URZ+0x36000], R11 ;  /* 0x0360000b0c0075a7 */ /* 0x000066000800017f */
[----:B-1----:R-:W-:Y:S05]  /*14d0*/  @!P0 NANOSLEEP.SYNCS 0x989680 ;  /* 0x009896800000895d */ /* 0x002fea0003900000 */
[----:B------:R-:W1:Y:S02]  /*14e0*/  @!P0 SYNCS.PHASECHK.TRANS64 P0, [R12+URZ+0x36000], R11 ;  /* 0x0360000b0c0085a7 */ /* 0x000e64000800007f */
[----:B-1----:R-:W-:Y:S05]  /*14f0*/  @!P0 BRA `(.L_x_20) ;  /* 0xfffffffc00ec8947 */ /* 0x002fea000383ffff */
[----:B------:R-:W-:Y:S01]  /*1500*/  ULEA UR5, UR4, UR14, 0x9 ;  /* 0x0000000e04057291 */ /* 0x000fe2000f8e483f */
[----:B------:R-:W-:Y:S01]  /*1510*/  WARPGROUP.ARRIVE ;  /* 0x00000000000079c5 */ /* 0x000fe20000000000 */
[----:B------:R-:W-:Y:S01]  /*1520*/  ULEA UR6, UR4, UR15, 0xa ;  /* 0x0000000f04067291 */ /* 0x000fe2000f8e503f */
[----:B------:R-:W-:Y:S01]  /*1530*/  UMOV UR9, 0x40000040 ;  /* 0x4000004000097882 */ /* 0x000fe20000000000 */
[----:B------:R-:W-:-:S03]  /*1540*/  UMOV UR11, 0x40000040 ;  /* 0x40000040000b7882 */ /* 0x000fc60000000000 */
[----:B------:R-:W-:Y:S02]  /*1550*/  UMOV UR8, UR5 ;  /* 0x0000000500087c82 */ /* 0x000fe40008000000 */
[----:B------:R-:W-:Y:S02]  /*1560*/  UMOV UR10, UR6 ;  /* 0x00000006000a7c82 */ /* 0x000fe40008000000 */
[----:B------:R-:W-:Y:S01]  /*1570*/  HGMMA.64x128x16.F32 R24, gdesc[UR8].tnspA.tnspB, R24, UP0 ;  /* 0x61e00000081879f0 */ /* 0x000fe2000bf00818 */
        /* <DEDUP_REMOVED lines=14> */
[----:B------:R-:W-:Y:S03]  /*1660*/  HGMMA.64x128x16.F32 R24, gdesc[UR8].tnspA.tnspB, R24, gsb0 ;  /* 0x61e00000081879f0 */ /* 0x000fe60008000818 */
[----:B------:R-:W-:Y:S02]  /*1670*/  WARPGROUP.DEPBAR.LE gsb0, 0x1 ;  /* 0x00008000000079c5 */ /* 0x000fe40000010100 */
[----:B------:R-:W-:Y:S05]  /*1680*/  @!P1 BRA `(.L_x_21) ;  /* 0x0000000000049947 */ /* 0x000fea0003800000 */
[----:B------:R-:W-:Y:S01]  /*1690*/  BPT.TRAP 0x1 ;  /* 0x000000040000795c */ /* 0x000fe20000300000 */
.L_x_21:
[----:B------:R-:W-:-:S13]  /*16a0*/  ISETP.NE.AND P0, PT, R5, RZ, PT ;  /* 0x000000ff0500720c */ /* 0x000fda0003f05270 */
[----:B0-----:R-:W-:-:S05]  /*16b0*/  @P0 LEA R11, R10, UR7, 0x3 ;  /* 0x000000070a0b0c11 */ /* 0x001fca000f8e18ff */
[----:B------:R-:W-:-:S05]  /*16c0*/  @P0 VIADD R11, R11, 0x36048 ;  /* 0x000360480b0b0836 */ /* 0x000fca0000000000 */
[----:B------:R-:W-:-:S04]  /*16d0*/  @P0 PRMT R11, R2, 0x654, R11 ;  /* 0x00000654020b0816 */ /* 0x000fc8000000000b */
[----:B------:R0:W-:Y:S01]  /*16e0*/  @P0 SYNCS.ARRIVE.TRANS64.RED.A1T0 RZ, [R11+URZ], RZ ;  /* 0x000000ff0bff09a7 */ /* 0x0001e2000810043f */
[----:B------:R-:W-:-:S13]  /*16f0*/  ISETP.GT.U32.AND P0, PT, R3, 0x1, PT ;  /* 0x000000010300780c */ /* 0x000fda0003f04070 */
[----:B0-----:R-:W-:Y:S05]  /*1700*/  @P0 BRA `(.L_x_22) ;  /* 0x0000000000040947 */ /* 0x001fea0003800000 */
[----:B------:R-:W-:Y:S01]  /*1710*/  BPT.TRAP 0x1 ;  /* 0x000000040000795c */ /* 0x000fe20000300000 */
.L_x_22:
[----:B------:R-:W-:Y:S01]  /*1720*/  UIADD3 UR4, UR4, 0x1, URZ ;  /* 0x0000000104047890 */ /* 0x000fe2000fffe03f */
[C---:B------:R-:W-:Y:S01]  /*1730*/  ISETP.GT.AND P1, PT, R9.reuse, 0x1, PT ;  /* 0x000000010900780c */ /* 0x040fe20003f24270 */
[----:B------:R-:W-:Y:S02]  /*1740*/  VIADD R10, R10, 0x1 ;  /* 0x000000010a0a7836 */ /* 0x000fe40000000000 */
[----:B------:R-:W-:Y:S01]  /*1750*/  UISETP.NE.AND UP0, UPT, UR4, 0x9, UPT ;  /* 0x000000090400788c */ /* 0x000fe2000bf05270 */
[----:B------:R-:W-:Y:S02]  /*1760*/  VIADD R9, R9, 0xffffffff ;  /* 0xffffffff09097836 */ /* 0x000fe40000000000 */
[C---:B------:R-:W-:Y:S01]  /*1770*/  ISETP.NE.AND P0, PT, R10.reuse, 0x9, PT ;  /* 0x000000090a00780c */ /* 0x040fe20003f05270 */
[----:B------:R-:W-:Y:S02]  /*1780*/  USEL UR5, URZ, 0x1, UP0 ;  /* 0x000000013f057887 */ /* 0x000fe40008000000 */
[----:B------:R-:W-:Y:S01]  /*1790*/  USEL UR4, UR4, URZ, UP0 ;  /* 0x0000003f04047287 */ /* 0x000fe20008000000 */
[----:B------:R-:W-:Y:S01]  /*17a0*/  SEL R10, R10, RZ, P0 ;  /* 0x000000ff0a0a7207 */ /* 0x000fe20000000000 */
[----:B------:R-:W-:-:S02]  /*17b0*/  UPLOP3.LUT UP0, UPT, UPT, UPT, UPT, 0x80, 0x0 ;  /* 0x000000000000789c */ /* 0x000fc40003f0f070 */
[----:B------:R-:W-:Y:S01]  /*17c0*/  LOP3.LUT R13, R13, UR5, RZ, 0x3c, !PT ;  /* 0x000000050d0d7c12 */ /* 0x000fe2000f8e3cff */
[----:B------:R-:W-:Y:S08]  /*17d0*/  @P1 BRA `(.L_x_23) ;  /* 0xfffffffc00201947 */ /* 0x000ff0000383ffff */
.L_x_18:
[----:B------:R-:W0:Y:S01]  /*17e0*/  LDC R9, c[0x0][0x290] ;  /* 0x0000a400ff097b82 */ /* 0x000e220000000800 */
[----:B------:R-:W-:Y:S02]  /*17f0*/  WARPGROUP.DEPBAR.LE gsb0, 0x0 ;  /* 0x00008000000079c5 */ /* 0x000fe40000010000 */
[----:B0-----:R-:W-:-:S13]  /*1800*/  ISETP.GE.AND P0, PT, R9, 0x1, PT ;  /* 0x000000010900780c */ /* 0x001fda0003f06270 */
[----:B------:R-:W-:Y:S05]  /*1810*/  @!P0 BRA `(.L_x_24) ;  /* 0x0000000000548947 */ /* 0x000fea0003800000 */
[----:B------:R-:W-:-:S04]  /*1820*/  LOP3.LUT R9, R3, 0x1, RZ, 0xfc, !PT ;  /* 0x0000000103097812 */ /* 0x000fc800078efcff */
[----:B------:R-:W-:-:S13]  /*1830*/  ISETP.NE.AND P0, PT, R9, 0x3, PT ;  /* 0x000000030900780c */ /* 0x000fda0003f05270 */
[----:B------:R-:W-:Y:S05]  /*1840*/  @!P0 BRA `(.L_x_25) ;  /* 0x0000000000048947 */ /* 0x000fea0003800000 */
[----:B------:R-:W-:Y:S01]  /*1850*/  BPT.TRAP 0x1 ;  /* 0x000000040000795c */ /* 0x000fe20000300000 */
.L_x_25:
[----:B------:R-:W-:Y:S01]  /*1860*/  ISETP.NE.AND P0, PT, R5, RZ, PT ;  /* 0x000000ff0500720c */ /* 0x000fe20003f05270 */
[----:B------:R-:W-:Y:S01]  /*1870*/  BSSY B0, `(.L_x_26) ;  /* 0x000000d000007945 */ /* 0x000fe20003800000 */
[----:B------:R-:W-:-:S11]  /*1880*/  ISETP.GT.U32.AND P1, PT, R3, 0x1, PT ;  /* 0x000000010300780c */ /* 0x000fd60003f24070 */
[----:B------:R-:W-:Y:S05]  /*1890*/  @!P0 BRA `(.L_x_27) ;  /* 0x0000000000288947 */ /* 0x000fea0003800000 */
[----:B------:R-:W0:Y:S01]  /*18a0*/  S2R R12, SR_CgaCtaId ;  /* 0x00000000000c7919 */ /* 0x000e220000008800 */
[----:B------:R-:W-:Y:S01]  /*18b0*/  IMAD.WIDE.U32 R10, R7, 0x38e38e39, RZ ;  /* 0x38e38e39070a7825 */ /* 0x000fe200078e00ff */
[----:B------:R-:W-:-:S04]  /*18c0*/  MOV R3, 0x400 ;  /* 0x0000040000037802 */ /* 0x000fc80000000f00 */
[----:B------:R-:W-:-:S05]  /*18d0*/  SHF.R.U32.HI R10, RZ, 0x1, R11 ;  /* 0x00000001ff0a7819 */ /* 0x000fca000001160b */
[----:B------:R-:W-:Y:S01]  /*18e0*/  IMAD R7, R10, -0x9, R7 ;  /* 0xfffffff70a077824 */ /* 0x000fe200078e0207 */
[----:B0-----:R-:W-:-:S05]  /*18f0*/  LEA R12, R12, R3, 0x18 ;  /* 0x000000030c0c7211 */ /* 0x001fca00078ec0ff */
[----:B------:R-:W-:-:S04]  /*1900*/  IMAD R7, R7, 0x8, R12 ;  /* 0x0000000807077824 */ /* 0x000fc800078e020c */
[----:B------:R-:W-:-:S05]  /*1910*/  VIADD R7, R7, 0x36048 ;  /* 0x0003604807077836 */ /* 0x000fca0000000000 */
[----:B------:R-:W-:-:S04]  /*1920*/  PRMT R7, R2, 0x654, R7 ;  /* 0x0000065402077816 */ /* 0x000fc80000000007 */
[----:B------:R0:W-:Y:S03]  /*1930*/  SYNCS.ARRIVE.TRANS64.RED.A1T0 RZ, [R7+URZ], RZ ;  /* 0x000000ff07ff79a7 */ /* 0x0001e6000810043f */
.L_x_27:
[----:B------:R-:W-:Y:S05]  /*1940*/  BSYNC B0 ;  /* 0x0000000000007941 */ /* 0x000fea0003800000 */
.L_x_26:
[----:B------:R-:W-:Y:S05]  /*1950*/  @P1 BRA `(.L_x_24) ;  /* 0x0000000000041947 */ /* 0x000fea0003800000 */
[----:B------:R-:W-:Y:S01]  /*1960*/  BPT.TRAP 0x1 ;  /* 0x000000040000795c */ /* 0x000fe20000300000 */
.L_x_24:
[----:B------:R-:W1:Y:S01]  /*1970*/  S2R R2, SR_TID.X ;  /* 0x0000000000027919 */ /* 0x000e620000002100 */
[----:B------:R-:W4:Y:S01]  /*1980*/  LDC.64 R10, c[0x0][0x280] ;  /* 0x0000a000ff0a7b82 */ /* 0x000f220000000a00 */
[----:B------:R-:W-:Y:S01]  /*1990*/  SHF.R.S32.HI R88, RZ, 0x1f, R8 ;  /* 0x0000001fff587819 */ /* 0x000fe20000011408 */
[----:B------:R-:W0:Y:S06]  /*19a0*/  S2R R13, SR_CTAID.X ;  /* 0x00000000000d7919 */ /* 0x000e2c0000002500 */
[----:B------:R-:W2:Y:S01]  /*19b0*/  LDC.64 R16, c[0x0][0x5d0] ;  /* 0x00017400ff107b82 */ /* 0x000ea20000000a00 */
[----:B-1----:R-:W-:-:S04]  /*19c0*/  SHF.R.S32.HI R3, RZ, 0x1f, R2 ;  /* 0x0000001fff037819 */ /* 0x002fc80000011402 */
[----:B------:R-:W-:Y:S01]  /*19d0*/  LEA.HI R3, R3, R2, RZ, 0x7 ;  /* 0x0000000203037211 */ /* 0x000fe200078f38ff */
[----:B0-----:R-:W-:-:S03]  /*19e0*/  IMAD.SHL.U32 R14, R13, 0x40, RZ ;  /* 0x000000400d0e7824 */ /* 0x001fc600078e00ff */
[----:B------:R-:W-:-:S05]  /*19f0*/  LOP3.LUT R3, R3, 0xffffff80, RZ, 0xc0, !PT ;  /* 0xffffff8003037812 */ /* 0x000fca00078ec0ff */
[----:B------:R-:W-:-:S05]  /*1a00*/  IMAD.IADD R5, R2, 0x1, -R3 ;  /* 0x0000000102057824 */ /* 0x000fca00078e0a03 */
[----:B------:R-:W-:-:S04]  /*1a10*/  SHF.R.S32.HI R12, RZ, 0x1f, R5 ;  /* 0x0000001fff0c7819 */ /* 0x000fc80000011405 */
[----:B------:R-:W-:-:S04]  /*1a20*/  LEA.HI R2, R12, R5, RZ, 0x2 ;  /* 0x000000050c027211 */ /* 0x000fc800078f10ff */
[--C-:B------:R-:W-:Y:S02]  /*1a30*/  SHF.R.S32.HI R18, RZ, 0x2, R2.reuse ;  /* 0x00000002ff127819 */ /* 0x100fe40000011402 */
[----:B------:R-:W-:Y:S02]  /*1a40*/  SHF.R.S32.HI R3, RZ, 0x1f, R2 ;  /* 0x0000001fff037819 */ /* 0x000fe40000011402 */
[----:B------:R-:W-:Y:S02]  /*1a50*/  LOP3.LUT R2, R2, 0xfffffffc, RZ, 0xc0, !PT ;  /* 0xfffffffc02027812 */ /* 0x000fe400078ec0ff */
[----:B------:R-:W-:-:S04]  /*1a60*/  LEA.HI R3, R3, R18, RZ, 0x3 ;  /* 0x0000001203037211 */ /* 0x000fc800078f18ff */
[----:B------:R-:W-:-:S05]  /*1a70*/  LOP3.LUT R3, R3, 0xfffffff8, RZ, 0xc0, !PT ;  /* 0xfffffff803037812 */ /* 0x000fca00078ec0ff */
[----:B------:R-:W-:Y:S01]  /*1a80*/  IMAD.IADD R18, R18, 0x1, -R3 ;  /* 0x0000000112127824 */ /* 0x000fe200078e0a03 */
[----:B------:R-:W-:Y:S01]  /*1a90*/  LEA.HI R3, R12, R5, RZ, 0x5 ;  /* 0x000000050c037211 */ /* 0x000fe200078f28ff */
[----:B------:R-:W-:Y:S02]  /*1aa0*/  IMAD.IADD R12, R5, 0x1, -R2 ;  /* 0x00000001050c7824 */ /* 0x000fe400078e0a02 */
[----:B------:R-:W-:Y:S01]  /*1ab0*/  IMAD.SHL.U32 R5, R6, 0x80, RZ ;  /* 0x0000008006057824 */ /* 0x000fe200078e00ff */
[----:B------:R-:W-:Y:S01]  /*1ac0*/  SHF.R.S32.HI R19, RZ, 0x1f, R18 ;  /* 0x0000001fff137819 */ /* 0x000fe20000011412 */
[----:B------:R-:W-:Y:S01]  /*1ad0*/  IMAD.SHL.U32 R2, R12, 0x2, RZ ;  /* 0x000000020c027824 */ /* 0x000fe200078e00ff */
[----:B------:R-:W-:Y:S02]  /*1ae0*/  SHF.R.S32.HI R9, RZ, 0x5, R3 ;  /* 0x00000005ff097819 */ /* 0x000fe40000011403 */
[----:B----4-:R-:W-:Y:S02]  /*1af0*/  ISETP.GE.AND P0, PT, R5, R11, PT ;  /* 0x0000000b0500720c */ /* 0x010fe40003f06270 */
[----:B------:R-:W-:Y:S01]  /*1b00*/  SHF.R.S32.HI R3, RZ, 0x1f, R2 ;  /* 0x0000001fff037819 */ /* 0x000fe20000011402 */
[----:B------:R-:W-:Y:S01]  /*1b10*/  IMAD.WIDE R6, R9, 0x10, R18 ;  /* 0x0000001009067825 */ /* 0x000fe200078e0212 */
[----:B------:R-:W-:-:S03]  /*1b20*/  ISETP.GE.OR P0, PT, R14, R10, P0 ;  /* 0x0000000a0e00720c */ /* 0x000fc60000706670 */
[----:B------:R-:W-:Y:S01]  /*1b30*/  IMAD.WIDE R6, R13, 0x40, R6 ;  /* 0x000000400d067825 */ /* 0x000fe200078e0206 */
[----:B------:R-:W-:-:S03]  /*1b40*/  SHF.R.S32.HI R13, RZ, 0x1f, R5 ;  /* 0x0000001fff0d7819 */ /* 0x000fc60000011405 */
[-C--:B--2---:R-:W-:Y:S02]  /*1b50*/  IMAD R22, R7, R16.reuse, RZ ;  /* 0x0000001007167224 */ /* 0x084fe400078e02ff */
[----:B------:R-:W-:-:S04]  /*1b60*/  IMAD.WIDE.U32 R20, R6, R16, R2 ;  /* 0x0000001006147225 */ /* 0x000fc800078e0002 */
[----:B------:R-:W-:Y:S05]  /*1b70*/  @P0 EXIT ;  /* 0x000000000000094d */ /* 0x000fea0003800000 */
[----:B------:R-:W-:Y:S01]  /*1b80*/  ULDC.64 UR6, c[0x0][0x288] ;  /* 0x0000a20000067ab9 */ /* 0x000fe20000000a00 */
[----:B------:R-:W-:Y:S01]  /*1b90*/  IMAD R22, R6, R17, R22 ;  /* 0x0000001106167224 */ /* 0x000fe200078e0216 */
[----:B------:R-:W-:Y:S01]  /*1ba0*/  ISETP.GE.AND P0, PT, R15, UR6, PT ;  /* 0x000000060f007c0c */ /* 0x000fe2000bf06270 */
[----:B------:R-:W-:Y:S01]  /*1bb0*/  ULDC.64 UR4, c[0x0][0x5e0] ;  /* 0x0001780000047ab9 */ /* 0x000fe20000000a00 */
[----:B------:R-:W-:Y:S01]  /*1bc0*/  IADD3 R20, P1, R5, R20, RZ ;  /* 0x0000001405147210 */ /* 0x000fe20007f3e0ff */
[----:B------:R-:W-:Y:S01]  /*1bd0*/  IMAD R23, R88, UR4, RZ ;  /* 0x0000000458177c24 */ /* 0x000fe2000f8e02ff */
[----:B------:R-:W-:Y:S01]  /*1be0*/  ISETP.GE.OR P0, PT, R8, UR7, P0 ;  /* 0x0000000708007c0c */ /* 0x000fe20008706670 */
[----:B------:R-:W-:Y:S01]  /*1bf0*/  IMAD R12, R12, -0x2, R11 ;  /* 0xfffffffe0c0c7824 */ /* 0x000fe200078e020b */
[----:B------:R-:W-:Y:S01]  /*1c00*/  IADD3.X R21, R13, R21, R22, P1, !PT ;  /* 0x000000150d157210 */ /* 0x000fe20000ffe416 */
[----:B------:R-:W-:Y:S01]  /*1c10*/  IMAD R89, R8, UR5, R23 ;  /* 0x0000000508597c24 */ /* 0x000fe2000f8e0217 */
[----:B------:R-:W-:Y:S01]  /*1c20*/  SHF.R.S32.HI R22, RZ, 0x1f, R15 ;  /* 0x0000001fff167819 */ /* 0x000fe2000001140f */
[----:B------:R-:W-:-:S02]  /*1c30*/  IMAD R23, R9, -0x10, -R14 ;  /* 0xfffffff009177824 */ /* 0x000fc400078e0a0e */
[----:B------:R-:W-:Y:S01]  /*1c40*/  IMAD.WIDE.U32 R20, R8, UR4, R20 ;  /* 0x0000000408147c25 */ /* 0x000fe2000f8e0014 */
[----:B------:R-:W-:-:S03]  /*1c50*/  ULDC.64 UR4, c[0x0][0x5d8] ;  /* 0x0001760000047ab9 */ /* 0x000fc60000000a00 */
[----:B------:R-:W-:Y:S02]  /*1c60*/  IMAD R14, R22, UR4, RZ ;  /* 0x00000004160e7c24 */ /* 0x000fe4000f8e02ff */
[----:B------:R-:W-:Y:S01]  /*1c70*/  IMAD.IADD R11, R21, 0x1, R89 ;  /* 0x00000001150b7824 */ /* 0x000fe200078e0259 */
[----:B------:R-:W-:Y:S06]  /*1c80*/  @P0 EXIT ;  /* 0x000000000000094d */ /* 0x000fec0003800000 */
[----:B------:R-:W-:Y:S01]  /*1c90*/  IMAD.IADD R9, R12, 0x1, -R5 ;  /* 0x000000010c097824 */ /* 0x000fe200078e0a05 */
[----:B------:R-:W-:Y:S01]  /*1ca0*/  IADD3 R12, R23, R10, -R18 ;  /* 0x0000000a170c7210 */ /* 0x000fe20007ffe812 */
[----:B------:R-:W-:Y:S01]  /*1cb0*/  IMAD.MOV.U32 R10, RZ, RZ, R20 ;  /* 0x000000ffff0a7224 */ /* 0x000fe200078e0014 */
[----:B---3-5:R-:W-:Y:S01]  /*1cc0*/  FSETP.NEU.AND P1, PT, R4, RZ, PT ;  /* 0x000000ff0400720b */ /* 0x028fe20003f2d000 */
[----:B------:R-:W-:Y:S01]  /*1cd0*/  IMAD R21, R15, UR5, R14 ;  /* 0x000000050f157c24 */ /* 0x000fe2000f8e020e */
[----:B------:R-:W-:Y:S01]  /*1ce0*/  ISETP.GT.AND P0, PT, R9, RZ, PT ;  /* 0x000000ff0900720c */ /* 0x000fe20003f04270 */
[----:B------:R-:W-:Y:S01]  /*1cf0*/  IMAD.WIDE.U32 R10, R15, UR4, R10 ;  /* 0x000000040f0a7c25 */ /* 0x000fe2000f8e000a */
[----:B------:R-:W-:Y:S01]  /*1d00*/  ULDC.64 UR4, c[0x0][0x5b8] ;  /* 0x00016e0000047ab9 */ /* 0x000fe20000000a00 */
[----:B------:R-:W-:Y:S02]  /*1d10*/  SHF.L.U64.HI R18, R16, 0x3, R17 ;  /* 0x0000000310127819 */ /* 0x000fe40000010211 */
[----:B------:R-:W-:Y:S01]  /*1d20*/  IMAD R14, R22, UR4, RZ ;  /* 0x00000004160e7c24 */ /* 0x000fe2000f8e02ff */
[----:B------:R-:W-:Y:S01]  /*1d30*/  ISETP.GT.AND P2, PT, R12, RZ, P0 ;  /* 0x000000ff0c00720c */ /* 0x000fe20000744270 */
[----:B------:R-:W-:-:S02]  /*1d40*/  IMAD.SHL.U32 R19, R16, 0x8, RZ ;  /* 0x0000000810137824 */ /* 0x000fc400078e00ff */
[----:B------:R-:W-:Y:S02]  /*1d50*/  IMAD R91, R15, UR5, R14 ;  /* 0x000000050f5b7c24 */ /* 0x000fe4000f8e020e */
[----:B------:R-:W-:Y:S01]  /*1d60*/  IMAD.IADD R17, R11, 0x1, R21 ;  /* 0x000000010b117824 */ /* 0x000fe200078e0215 */
[----:B------:R-:W-:Y:S07]  /*1d70*/  @!P1 BRA `(.L_x_28) ;  /* 0x0000003000249947 */ /* 0x000fee0003800000 */
[----:B------:R-:W-:Y:S01]  /*1d80*/  IADD3 R20, P1, R5, R2, RZ ;  /* 0x0000000205147210 */ /* 0x000fe20007f3e0ff */
[----:B------:R-:W-:Y:S01]  /*1d90*/  ULDC.64 UR6, c[0x0][0x5c0] ;  /* 0x0001700000067ab9 */ /* 0x000fe20000000a00 */
[----:B------:R-:W-:Y:S01]  /*1da0*/  ULDC.64 UR8, c[0x0][0x5b0] ;  /* 0x00016c0000087ab9 */ /* 0x000fe20000000a00 */
[----:B------:R-:W-:Y:S01]  /*1db0*/  IMAD R11, R88, UR6, RZ ;  /* 0x00000006580b7c24 */ /* 0x000fe2000f8e02ff */
[----:B------:R-:W-:Y:S01]  /*1dc0*/  ULDC.64 UR10, c[0x0][0x5a8] ;  /* 0x00016a00000a7ab9 */ /* 0x000fe20000000a00 */
[----:B------:R-:W-:Y:S02]  /*1dd0*/  IMAD.X R21, R13, 0x1, R3, P1 ;  /* 0x000000010d157824 */ /* 0x000fe400008e0603 */
[C---:B------:R-:W-:Y:S02]  /*1de0*/  IMAD R11, R8.reuse, UR7, R11 ;  /* 0x00000007080b7c24 */ /* 0x040fe4000f8e020b */
[----:B------:R-:W-:-:S04]  /*1df0*/  IMAD.WIDE.U32 R20, R8, UR6, R20 ;  /* 0x0000000608147c25 */ /* 0x000fc8000f8e0014 */
[----:B------:R-:W-:Y:S02]  /*1e00*/  IMAD.IADD R21, R21, 0x1, R11 ;  /* 0x0000000115157824 */ /* 0x000fe400078e020b */
[----:B------:R-:W-:Y:S02]  /*1e10*/  IMAD R89, R7, UR8, RZ ;  /* 0x0000000807597c24 */ /* 0x000fe4000f8e02ff */
[----:B------:R-:W-:-:S04]  /*1e20*/  IMAD.WIDE.U32 R20, R15, UR4, R20 ;  /* 0x000000040f147c25 */ /* 0x000fc8000f8e0014 */
[----:B------:R-:W-:Y:S02]  /*1e30*/  IMAD.IADD R23, R91, 0x1, R21 ;  /* 0x000000015b177824 */ /* 0x000fe400078e0215 */
[----:B------:R-:W-:Y:S02]  /*1e40*/  IMAD.MOV.U32 R22, RZ, RZ, R20 ;  /* 0x000000ffff167224 */ /* 0x000fe400078e0014 */
[C---:B------:R-:W-:Y:S02]  /*1e50*/  IMAD R97, R6.reuse, UR9, R89 ;  /* 0x0000000906617c24 */ /* 0x040fe4000f8e0259 */
[----:B------:R-:W-:-:S04]  /*1e60*/  IMAD.WIDE.U32 R88, R6, UR8, R22 ;  /* 0x0000000806587c25 */ /* 0x000fc8000f8e0016 */
[----:B------:R-:W-:Y:S01]  /*1e70*/  IMAD.IADD R89, R89, 0x1, R97 ;  /* 0x0000000159597824 */ /* 0x000fe200078e0261 */
[----:B------:R-:W-:-:S04]  /*1e80*/  LEA R92, P1, R88, UR10, 0x1 ;  /* 0x0000000a585c7c11 */ /* 0x000fc8000f8208ff */
[----:B------:R-:W-:-:S05]  /*1e90*/  LEA.HI.X R93, R88, UR11, R89, 0x1, P1 ;  /* 0x0000000b585d7c11 */ /* 0x000fca00088f0c59 */
[----:B------:R0:W2:Y:S01]  /*1ea0*/  @P2 LDG.E.LTC128B.U16 R94, desc[UR12][R92.64] ;  /* 0x0000000c5c5e2981 */ /* 0x0000a2000c1e1520 */
[----:B------:R-:W-:Y:S01]  /*1eb0*/  IMAD.WIDE.U32 R88, R15, UR4, RZ ;  /* 0x000000040f587c25 */ /* 0x000fe2000f8e00ff */
[----:B------:R-:W-:Y:S01]  /*1ec0*/  ULDC.64 UR4, c[0x0][0x5c8] ;  /* 0x0001720000047ab9 */ /* 0x000fe20000000a00 */
[----:B------:R-:W-:Y:S01]  /*1ed0*/  ISETP.GT.AND P1, PT, R9, 0x1, PT ;  /* 0x000000010900780c */ /* 0x000fe20003f24270 */
[----:B------:R-:W-:Y:S01]  /*1ee0*/  BSSY B0, `(.L_x_29) ;  /* 0x0000015000007945 */ /* 0x000fe20003800000 */
[----:B------:R-:W-:Y:S02]  /*1ef0*/  IMAD.IADD R91, R89, 0x1, R91 ;  /* 0x00000001595b7824 */ /* 0x000fe400078e025b */
[----:B------:R-:W-:-:S04]  /*1f00*/  IMAD.MOV.U32 R90, RZ, RZ, R88 ;  /* 0x000000ffff5a7224 */ /* 0x000fc800078e0058 */
[----:B------:R-:W-:-:S04]  /*1f10*/  IMAD.WIDE.U32 R14, R6, UR8, R90 ;  /* 0x00000008060e7c25 */ /* 0x000fc8000f8e005a */
[----:B------:R-:W-:Y:S02]  /*1f20*/  IMAD.IADD R15, R97, 0x1, R15 ;  /* 0x00000001610f7824 */ /* 0x000fe400078e020f */
[----:B------:R-:W-:-:S04]  /*1f30*/  IMAD.WIDE.U32 R14, R8, UR6, R14 ;  /* 0x00000006080e7c25 */ /* 0x000fc8000f8e000e */
[----:B------:R-:W-:Y:S01]  /*1f40*/  IMAD.IADD R15, R11, 0x1, R15 ;  /* 0x000000010b0f7824 */ /* 0x000fe200078e020f */
[----:B0-----:R-:W-:Y:S02]  /*1f50*/  IADD3 R92, P4, P5, R5, R14, R2 ;  /* 0x0000000e055c7210 */ /* 0x001fe40007d9e002 */
[C---:B------:R-:W-:Y:S02]  /*1f60*/  LEA R14, P3, R10.reuse, UR4, 0x1 ;  /* 0x000000040a0e7c11 */ /* 0x040fe4000f8608ff */
[----:B------:R-:W-:Y:S02]  /*1f70*/  IADD3.X R93, R13, R15, R3, P4, P5 ;  /* 0x0000000f0d5d7210 */ /* 0x000fe400027ea403 */
[----:B------:R-:W-:Y:S02]  /*1f80*/  LEA.HI.X R15, R10, UR5, R17, 0x1, P3 ;  /* 0x000000050a0f7c11 */ /* 0x000fe400098f0c11 */
[----:B------:R-:W-:Y:S02]  /*1f90*/  ISETP.GT.AND P3, PT, R12, RZ, P1 ;  /* 0x000000ff0c00720c */ /* 0x000fe40000f64270 */
[----:B------:R-:W-:-:S04]  /*1fa0*/  LEA R16, P4, R92, UR10, 0x1 ;  /* 0x0000000a5c107c11 */ /* 0x000fc8000f8808ff */
[----:B------:R-:W-:Y:S01]  /*1fb0*/  LEA.HI.X R17, R92, UR11, R93, 0x1, P4 ;  /* 0x0000000b5c117c11 */ /* 0x000fe2000a0f0c5d */
[----:B--2---:R-:W-:-:S05]  /*1fc0*/  HADD2.F32 R95, -RZ, R94.H0_H0 ;  /* 0x2000005eff5f7230 */ /* 0x004fca0000004100 */
[----:B------:R-:W-:-:S04]  /*1fd0*/  FMUL R95, R95, R4 ;  /* 0x000000045f5f7220 */ /* 0x000fc80000400000 */
[----:B------:R-:W-:-:S05]  /*1fe0*/  FFMA R95, R24, R0, R95 ;  /* 0x00000000185f7223 */ /* 0x000fca000000005f */
[----:B------:R-:W-:-:S05]  /*1ff0*/  F2FP.F16.F32.PACK_AB R95, RZ, R95 ;  /* 0x0000005fff5f723e */ /* 0x000fca00000000ff */
[----:B------:R0:W-:Y:S01]  /*2000*/  @P2 STG.E.U16 desc[UR12][R14.64], R95 ;  /* 0x0000005f0e002986 */ /* 0x0001e2000c10150c */
[----:B------:R-:W-:Y:S05]  /*2010*/  @!P3 BRA `(.L_x_30) ;  /* 0x000000000004b947 */ /* 0x000fea0003800000 */
[----:B------:R1:W5:Y:S02]  /*2020*/  LDG.E.LTC128B.U16 R94, desc[UR12][R16.64+0x2] ;  /* 0x0000020c105e7981 */ /* 0x000364000c1e1520 */
.L_x_30:
[----:B------:R-:W-:Y:S05]  /*2030*/  BSYNC B0 ;  /* 0x0000000000007941 */ /* 0x000fea0003800000 */
.L_x_29:
[----:B------:R-:W-:Y:S01]  /*2040*/  USHF.L.U32 UR5, UR8, 0x3, URZ ;  /* 0x0000000308057899 */ /* 0x000fe2000800063f */
[----:B-----5:R-:W-:Y:S01]  /*2050*/  HADD2.F32 R7, -RZ, R94.H0_H0 ;  /* 0x2000005eff077230 */ /* 0x020fe20000004100 */
[----:B------:R-:W-:Y:S01]  /*2060*/  USHF.L.U64.HI UR4, UR8, 0x3, UR9 ;  /* 0x0000000308047899 */ /* 0x000fe20008010209 */
[----:B------:R-:W-:-:S03]  /*2070*/  ISETP.GT.AND P0, PT, R12, 0x8, P0 ;  /* 0x000000080c00780c */ /* 0x000fc60000704270 */
[----:B------:R-:W-:Y:S02]  /*2080*/  IMAD.U32 R92, RZ, RZ, UR5 ;  /* 0x00000005ff5c7e24 */ /* 0x000fe4000f8e00ff */
[----:B------:R-:W-:Y:S01]  /*2090*/  FMUL R10, R7, R4 ;  /* 0x00000004070a7220 */ /* 0x000fe20000400000 */
[----:B------:R-:W-:-:S03]  /*20a0*/  IMAD.U32 R93, RZ, RZ, UR4 ;  /* 0x00000004ff5d7e24 */ /* 0x000fc6000f8e00ff */
[----:B------:R-:W-:Y:S01]  /*20b0*/  FFMA R10, R25, R0, R10 ;  /* 0x00000000190a7223 */ /* 0x000fe2000000000a */
[----:B------:R-:W-:-:S04]  /*20c0*/  IMAD.WIDE.U32 R6, R6, UR8, R92 ;  /* 0x0000000806067c25 */ /* 0x000fc8000f8e005c */
[----:B------:R-:W-:Y:S01]  /*20d0*/  IMAD.IADD R7, R97, 0x1, R7 ;  /* 0x0000000161077824 */ /* 0x000fe200078e0207 */
[----:B------:R-:W-:Y:S02]  /*20e0*/  IADD3 R21, P2, R20, R6, RZ ;  /* 0x0000000614157210 */ /* 0x000fe40007f5e0ff */
[----:B------:R-:W-:-:S03]  /*20f0*/  F2FP.F16.F32.PACK_AB R10, RZ, R10 ;  /* 0x0000000aff0a723e */ /* 0x000fc600000000ff */
[----:B------:R-:W-:Y:S01]  /*2100*/  IMAD.X R22, R7, 0x1, R23, P2 ;  /* 0x0000000107167824 */ /* 0x000fe200010e0617 */
[C---:B------:R-:W-:Y:S01]  /*2110*/  LEA R20, P2, R21.reuse, UR10, 0x1 ;  /* 0x0000000a15147c11 */ /* 0x040fe2000f8408ff */
[----:B------:R2:W-:Y:S03]  /*2120*/  @P3 STG.E.U16 desc[UR12][R14.64+0x2], R10 ;  /* 0x0000020a0e003986 */ /* 0x0005e6000c10150c */
[----:B------:R-:W-:-:S05]  /*2130*/  LEA.HI.X R21, R21, UR11, R22, 0x1, P2 ;  /* 0x0000000b15157c11 */ /* 0x000fca00090f0c16 */
[----:B------:R-:W3:Y:S01]  /*2140*/  @P0 LDG.E.LTC128B.U16 R94, desc[UR12][R20.64] ;  /* 0x0000000c145e0981 */ /* 0x000ee2000c1e1520 */
[----:B------:R-:W-:Y:S01]  /*2150*/  IADD3 R6, P2, R88, R6, RZ ;  /* 0x0000000658067210 */ /* 0x000fe20007f5e0ff */
[----:B------:R-:W-:Y:S01]  /*2160*/  BSSY B0, `(.L_x_31) ;  /* 0x0000013000007945 */ /* 0x000fe20003800000 */
[----:B------:R-:W-:-:S03]  /*2170*/  ISETP.GT.AND P1, PT, R12, 0x8, P1 ;  /* 0x000000080c00780c */ /* 0x000fc60000f24270 */
[----:B------:R-:W-:Y:S02]  /*2180*/  IMAD.X R7, R7, 0x1, R91, P2 ;  /* 0x0000000107077824 */ /* 0x000fe400010e065b */
[----:B------:R-:W-:-:S03]  /*2190*/  IMAD.WIDE.U32 R6, R8, UR6, R6 ;  /* 0x0000000608067c25 */ /* 0x000fc6000f8e0006 */
[----:B------:R-:W-:Y:S01]  /*21a0*/  IADD3 R5, P2, P3, R5, R6, R2 ;  /* 0x0000000605057210 */ /* 0x000fe20007b5e002 */
[----:B------:R-:W-:Y:S01]  /*21b0*/  IMAD.IADD R2, R11, 0x1, R7 ;  /* 0x000000010b027824 */ /* 0x000fe200078e0207 */
[----:B------:R-:W-:-:S04]  /*21c0*/  SHF.L.U64.HI R7, R19, 0x1, R18 ;  /* 0x0000000113077819 */ /* 0x000fc80000010212 */
[----:B------:R-:W-:Y:S02]  /*21d0*/  IADD3.X R8, R13, R2, R3, P2, P3 ;  /* 0x000000020d087210 */ /* 0x000fe400017e6403 */
[----:B------:R-:W-:Y:S02]  /*21e0*/  LEA R6, P2, R19, R14, 0x1 ;  /* 0x0000000e13067211 */ /* 0x000fe400078408ff */
[----:B------:R-:W-:-:S03]  /*21f0*/  LEA R2, P3, R5, UR10, 0x1 ;  /* 0x0000000a05027c11 */ /* 0x000fc6000f8608ff */
[----:B------:R-:W-:Y:S01]  /*2200*/  IMAD.X R7, R7, 0x1, R15, P2 ;  /* 0x0000000107077824 */ /* 0x000fe200010e060f */
[----:B------:R-:W-:Y:S01]  /*2210*/  LEA.HI.X R3, R5, UR11, R8, 0x1, P3 ;  /* 0x0000000b05037c11 */ /* 0x000fe200098f0c08 */
[----:B---3--:R-:W-:-:S05]  /*2220*/  HADD2.F32 R23, -RZ, R94.H0_H0 ;  /* 0x2000005eff177230 */ /* 0x008fca0000004100 */
[----:B------:R-:W-:-:S04]  /*2230*/  FMUL R23, R23, R4 ;  /* 0x0000000417177220 */ /* 0x000fc80000400000 */
[----:B------:R-:W-:-:S05]  /*2240*/  FFMA R23, R26, R0, R23 ;  /* 0x000000001a177223 */ /* 0x000fca0000000017 */
[----:B------:R-:W-:-:S05]  /*2250*/  F2FP.F16.F32.PACK_AB R23, RZ, R23 ;  /* 0x00000017ff17723e */ /* 0x000fca00000000ff */
[----:B------:R2:W-:Y:S01]  /*2260*/  @P0 STG.E.U16 desc[UR12][R6.64], R23 ;  /* 0x0000001706000986 */ /* 0x0005e2000c10150c */
[----:B------:R-:W-:Y:S05]  /*2270*/  @!P1 BRA `(.L_x_32) ;  /* 0x0000000000049947 */ /* 0x000fea0003800000 */
[----:B------:R3:W5:Y:S02]  /*2280*/  LDG.E.LTC128B.U16 R94, desc[UR12][R2.64+0x2] ;  /* 0x0000020c025e7981 */ /* 0x000764000c1e1520 */
.L_x_32:
[----:B------:R-:W-:Y:S05]  /*2290*/  BSYNC B0 ;  /* 0x0000000000007941 */ /* 0x000fea0003800000 */
.L_x_31:
[----:B-----5:R-:W-:Y:S01]  /*22a0*/  HADD2.F32 R5, -RZ, R94.H0_H0 ;  /* 0x2000005eff057230 */ /* 0x020fe20000004100 */
[----:B------:R-:W-:Y:S01]  /*22b0*/  ISETP.GT.AND P0, PT, R9, 0x8, PT ;  /* 0x000000080900780c */ /* 0x000fe20003f04270 */
[----:B------:R-:W-:Y:S03]  /*22c0*/  BSSY B0, `(.L_x_33) ;  /* 0x0000008000007945 */ /* 0x000fe60003800000 */
[----:B------:R-:W-:Y:S01]  /*22d0*/  FMUL R8, R5, R4 ;  /* 0x0000000405087220 */ /* 0x000fe20000400000 */
[----:B------:R-:W-:-:S03]  /*22e0*/  ISETP.GT.AND P2, PT, R12, RZ, P0 ;  /* 0x000000ff0c00720c */ /* 0x000fc60000744270 */
[----:B------:R-:W-:-:S05]  /*22f0*/  FFMA R8, R27, R0, R8 ;  /* 0x000000001b087223 */ /* 0x000fca0000000008 */
[----:B------:R-:W-:-:S05]  /*2300*/  F2FP.F16.F32.PACK_AB R8, RZ, R8 ;  /* 0x00000008ff08723e */ /* 0x000fca00000000ff */
[----:B------:R4:W-:Y:S01]  /*2310*/  @P1 STG.E.U16 desc[UR12][R6.64+0x2], R8 ;  /* 0x0000020806001986 */ /* 0x0009e2000c10150c */
[----:B------:R-:W-:Y:S05]  /*2320*/  @!P2 BRA `(.L_x_34) ;  /* 0x000000000004a947 */ /* 0x000fea0003800000 */
[----:B------:R0:W5:Y:S02]  /*2330*/  LDG.E.LTC128B.U16 R94, desc[UR12][R16.64+0x10] ;  /* 0x0000100c105e7981 */ /* 0x000164000c1e1520 */
.L_x_34:
[----:B------:R-:W-:Y:S05]  /*2340*/  BSYNC B0 ;  /* 0x0000000000007941 */ /* 0x000fea0003800000 */
.L_x_33:
[----:B-----5:R-:W-:Y:S01]  /*2350*/  HADD2.F32 R5, -RZ, R94.H0_H0 ;  /* 0x2000005eff057230 */ /* 0x020fe20000004100 */
[----:B------:R-:W-:Y:S01]  /*2360*/  ISETP.GT.AND P1, PT, R9, 0x9, PT ;  /* 0x000000090900780c */ /* 0x000fe20003f24270 */
[----:B--2---:R-:W-:Y:S01]  /*2370*/  @P2 IMAD.MOV.U32 R10, RZ, RZ, R14 ;  /* 0x000000ffff0a2224 */ /* 0x004fe200078e000e */
[----:B------:R-:W-:Y:S01]  /*2380*/  BSSY B0, `(.L_x_35) ;  /* 0x0000009000007945 */ /* 0x000fe20003800000 */
[----:B------:R-:W-:Y:S02]  /*2390*/  @P2 IMAD.MOV.U32 R11, RZ, RZ, R15 ;  /* 0x000000ffff0b2224 */ /* 0x000fe400078e000f */
[----:B------:R-:W-:Y:S01]  /*23a0*/  FMUL R5, R5, R4 ;  /* 0x0000000405057220 */ /* 0x000fe20000400000 */
[----:B------:R-:W-:-:S03]  /*23b0*/  ISETP.GT.AND P3, PT, R12, RZ, P1 ;  /* 0x000000ff0c00720c */ /* 0x000fc60000f64270 */
[----:B------:R-:W-:-:S05]  /*23c0*/  FFMA R5, R28, R0, R5 ;  /* 0x000000001c057223 */ /* 0x000fca0000000005 */
[----:B------:R-:W-:-:S05]  /*23d0*/  F2FP.F16.F32.PACK_AB R5, RZ, R5 ;  /* 0x00000005ff05723e */ /* 0x000fca00000000ff */
[----:B------:R2:W-:Y:S01]  /*23e0*/  @P2 STG.E.U16 desc[UR12][R10.64+0x10], R5 ;  /* 0x000010050a002986 */ /* 0x0005e2000c10150c */
[----:B------:R-:W-:Y:S05]  /*23f0*/  @!P3 BRA `(.L_x_36) ;  /* 0x000000000004b947 */ /* 0x000fea0003800000 */
[----:B------:R0:W5:Y:S02]  /*2400*/  LDG.E.LTC128B.U16 R94, desc[UR12][R16.64+0x12] ;  /* 0x0000120c105e7981 */ /* 0x000164000c1e1520 */
.L_x_36:
[----:B------:R-:W-:Y:S05]  /*2410*/  BSYNC B0 ;  /* 0x0000000000007941 */ /* 0x000fea0003800000 */
.L_x_35:
[----:B--2--5:R-:W-:Y:S01]  /*2420*/  HADD2.F32 R5, -RZ, R94.H0_H0 ;  /* 0x2000005eff057230 */ /* 0x024fe20000004100 */
[----:B------:R-:W-:Y:S01]  /*2430*/  ISETP.GT.AND P0, PT, R12, 0x8, P0 ;  /* 0x000000080c00780c */ /* 0x000fe20000704270 */
[----:B------:R-:W-:Y:S01]  /*2440*/  @P3 IMAD.MOV.U32 R10, RZ, RZ, R14 ;  /* 0x000000ffff0a3224 */ /* 0x000fe200078e000e */
[----:B------:R-:W-:Y:S01]  /*2450*/  BSSY B0, `(.L_x_37) ;  /* 0x0000008000007945 */ /* 0x000fe20003800000 */
[----:B------:R-:W-:Y:S02]  /*2460*/  @P3 IMAD.MOV.U32 R11, RZ, RZ, R15 ;  /* 0x000000ffff0b3224 */ /* 0x000fe400078e000f */
[----:B----4-:R-:W-:-:S04]  /*2470*/  FMUL R8, R5, R4 ;  /* 0x0000000405087220 */ /* 0x010fc80000400000 */
[----:B------:R-:W-:-:S05]  /*2480*/  FFMA R8, R29, R0, R8 ;  /* 0x000000001d087223 */ /* 0x000fca0000000008 */
[----:B------:R-:W-:-:S05]  /*2490*/  F2FP.F16.F32.PACK_AB R8, RZ, R8 ;  /* 0x00000008ff08723e */ /* 0x000fca00000000ff */
[----:B------:R2:W-:Y:S01]  /*24a0*/  @P3 STG.E.U16 desc[UR12][R10.64+0x12], R8 ;  /* 0x000012080a003986 */ /* 0x0005e2000c10150c */
[----:B------:R-:W-:Y:S05]  /*24b0*/  @!P0 BRA `(.L_x_38) ;  /* 0x0000000000048947 */ /* 0x000fea0003800000 */
[----:B------:R4:W5:Y:S02]  /*24c0*/  LDG.E.LTC128B.U16 R94, desc[UR12][R2.64+0x10] ;  /* 0x0000100c025e7981 */ /* 0x000964000c1e1520 */
.L_x_38:
[----:B------:R-:W-:Y:S05]  /*24d0*/  BSYNC B0 ;  /* 0x0000000000007941 */ /* 0x000fea0003800000 */
.L_x_37:
[----:B-----5:R-:W-:Y:S01]  /*24e0*/  HADD2.F32 R5, -RZ, R94.H0_H0 ;  /* 0x2000005eff057230 */ /* 0x020fe20000004100 */
[----:B------:R-:W-:Y:S01]  /*24f0*/  ISETP.GT.AND P1, PT, R12, 0x8, P1 ;  /* 0x000000080c00780c */ /* 0x000fe20000f24270 */
[----:B------:R-:W-:Y:S03]  /*2500*/  BSSY B0, `(.L_x_39) ;  /* 0x0000007000007945 */ /* 0x000fe60003800000 */
[----:B------:R-:W-:-:S04]  /*2510*/  FMUL R5, R5, R4 ;  /* 0x0000000405057220 */ /* 0x000fc80000400000 */
[----:B------:R-:W-:-:S05]  /*2520*/  FFMA R5, R30, R0, R5 ;  /* 0x000000001e057223 */ /* 0x000fca0000000005 */
[----:B------:R-:W-:-:S05]  /*2530*/  F2FP.F16.F32.PACK_AB R5, RZ, R5 ;  /* 0x00000005ff05723e */ /* 0x000fca00000000ff */
[----:B------:R0:W-:Y:S01]  /*2540*/  @P0 STG.E.U16 desc[UR12][R6.64+0x10], R5 ;  /* 0x0000100506000986 */ /* 0x0001e2000c10150c */
[----:B------:R-:W-:Y:S05]  /*2550*/  @!P1 BRA `(.L_x_40) ;  /* 0x0000000000049947 */ /* 0x000fea0003800000 */
[----:B------:R0:W5:Y:S02]  /*2560*/  LDG.E.LTC128B.U16 R94, desc[UR12][R2.64+0x12] ;  /* 0x0000120c025e7981 */ /* 0x000164000c1e1520 */
.L_x_40:
[----:B------:R-:W-:Y:S05]  /*2570*/  BSYNC B0 ;  /* 0x0000000000007941 */ /* 0x000fea0003800000 */
.L_x_39:
[----:B0----5:R-:W-:Y:S01]  /*2580*/  HADD2.F32 R5, -RZ, R94.H0_H0 ;  /* 0x2000005eff057230 */ /* 0x021fe20000004100 */
[----:B------:R-:W-:Y:S01]  /*2590*/  ISETP.GT.AND P0, PT, R9, 0x10, PT ;  /* 0x000000100900780c */ /* 0x000fe20003f04270 */
[----:B------:R-:W-:Y:S03]  /*25a0*/  BSSY B0, `(.L_x_41) ;  /* 0x0000008000007945 */ /* 0x000fe60003800000 */
[----:B--2---:R-:W-:Y:S01]  /*25b0*/  FMUL R8, R5, R4 ;  /* 0x0000000405087220 */ /* 0x004fe20000400000 */
[----:B------:R-:W-:-:S03]  /*25c0*/  ISETP.GT.AND P2, PT, R12, RZ, P0 ;  /* 0x000000ff0c00720c */ /* 0x000fc60000744270 */
[----:B------:R-:W-:-:S05]  /*25d0*/  FFMA R8, R31, R0, R8 ;  /* 0x000000001f087223 */ /* 0x000fca0000000008 */
[----:B------:R-:W-:-:S05]  /*25e0*/  F2FP.F16.F32.PACK_AB R8, RZ, R8 ;  /* 0x00000008ff08723e */ /* 0x000fca00000000ff */
[----:B------:R0:W-:Y:S01]  /*25f0*/  @P1 STG.E.U16 desc[UR12][R6.64+0x12], R8 ;  /* 0x0000120806001986 */ /* 0x0001e2000c10150c */
[----:B------:R-:W-:Y:S05]  /*2600*/  @!P2 BRA `(.L_x_42) ;  /* 0x000000000004a947 */ /* 0x000fea0003800000 */
[----:B------:R2:W5:Y:S02]  /*2610*/  LDG.E.LTC128B.U16 R94, desc[UR12][R16.64+0x20] ;  /* 0x0000200c105e7981 */ /* 0x000564000c1e1520 */
.L_x_42:
[----:B------:R-:W-:Y:S05]  /*2620*/  BSYNC B0 ;  /* 0x0000000000007941 */ /* 0x000fea0003800000 */
.L_x_41:
[----:B-----5:R-:W-:Y:S01]  /*2630*/  HADD2.F32 R5, -RZ, R94.H0_H0 ;  /* 0x2000005eff057230 */ /* 0x020fe20000004100 */
[----:B------:R-:W-:Y:S01]  /*2640*/  ISETP.GT.AND P1, PT, R9, 0x11, PT ;  /* 0x000000110900780c */ /* 0x000fe20003f24270 */
[----:B------:R-:W-:Y:S01]  /*2650*/  @P2 IMAD.MOV.U32 R10, RZ, RZ, R14 ;  /* 0x000000ffff0a2224 */ /* 0x000fe200078e000e */
        /* <DEDUP_REMOVED lines=9> */
.L_x_44:
[----:B------:R-:W-:Y:S05]  /*26f0*/  BSYNC B0 ;  /* 0x0000000000007941 */ /* 0x000fea0003800000 */
.L_x_43:
[----:B0----5:R-:W-:Y:S01]  /*2700*/  HADD2.F32 R5, -RZ, R94.H0_H0 ;  /* 0x2000005eff057230 */ /* 0x021fe20000004100 */
[----:B------:R-:W-:Y:S01]  /*2710*/  ISETP.GT.AND P0, PT, R12, 0x8, P0 ;  /* 0x000000080c00780c */ /* 0x000fe20000704270 */
[----:B------:R-:W-:Y:S01]  /*2720*/  @P3 IMAD.MOV.U32 R10, RZ, RZ, R14 ;  /* 0x000000ffff0a3224 */ /* 0x000fe200078e000e */
[----:B------:R-:W-:Y:S01]  /*2730*/  BSSY B0, `(.L_x_45) ;  /* 0x0000008000007945 */ /* 0x000fe20003800000 */
[----:B------:R-:W-:Y:S02]  /*2740*/  @P3 IMAD.MOV.U32 R11, RZ, RZ, R15 ;  /* 0x000000ffff0b3224 */ /* 0x000fe400078e000f */
[----:B------:R-:W-:-:S04]  /*2750*/  FMUL R8, R5, R4 ;  /* 0x0000000405087220 */ /* 0x000fc80000400000 */
[----:B------:R-:W-:-:S05]  /*2760*/  FFMA R8, R33, R0, R8 ;  /* 0x0000000021087223 */ /* 0x000fca0000000008 */
[----:B------:R-:W-:-:S05]  /*2770*/  F2FP.F16.F32.PACK_AB R8, RZ, R8 ;  /* 0x00000008ff08723e */ /* 0x000fca00000000ff */
[----:B------:R0:W-:Y:S01]  /*2780*/  @P3 STG.E.U16 desc[UR12][R10.64+0x22], R8 ;  /* 0x000022080a003986 */ /* 0x0001e2000c10150c */
[----:B------:R-:W-:Y:S05]  /*2790*/  @!P0 BRA `(.L_x_46) ;  /* 0x0000000000048947 */ /* 0x000fea0003800000 */
[----:B------:R0:W5:Y:S02]  /*27a0*/  LDG.E.LTC128B.U16 R94, desc[UR12][R2.64+0x20] ;  /* 0x0000200c025e7981 */ /* 0x000164000c1e1520 */
.L_x_46:
[----:B------:R-:W-:Y:S05]  /*27b0*/  BSYNC B0 ;  /* 0x0000000000007941 */ /* 0x000fea0003800000 */
.L_x_45:
        /* <DEDUP_REMOVED lines=9> */
.L_x_48:
[----:B------:R-:W-:Y:S05]  /*2850*/  BSYNC B0 ;  /* 0x0000000000007941 */ /* 0x000fea0003800000 */
.L_x_47:
[----:B0----5:R-:W-:Y:S01]  /*2860*/  HADD2.F32 R5, -RZ, R94.H0_H0 ;  /* 0x2000005eff057230 */ /* 0x021fe20000004100 */
        /* <DEDUP_REMOVED lines=9> */
.L_x_50:
[----:B------:R-:W-:Y:S05]  /*2900*/  BSYNC B0 ;  /* 0x0000000000007941 */ /* 0x000fea0003800000 */
.L_x_49:
        /* <DEDUP_REMOVED lines=12> */
.L_x_52:
[----:B------:R-:W-:Y:S05]  /*29d0*/  BSYNC B0 ;  /* 0x0000000000007941 */ /* 0x000fea0003800000 */
.L_x_51:
        /* <DEDUP_REMOVED lines=11> */
.L_x_54:
[----:B------:R-:W-:Y:S05]  /*2a90*/  BSYNC B0 ;  /* 0x0000000000007941 */ /* 0x000fea0003800000 */
.L_x_53:
        /* <DEDUP_REMOVED lines=9> */
.L_x_56:
[----:B------:R-:W-:Y:S05]  /*2b30*/  BSYNC B0 ;  /* 0x0000000000007941 */ /* 0x000fea0003800000 */
.L_x_55:
        /* <DEDUP_REMOVED lines=10> */
.L_x_58:
[----:B------:R-:W-:Y:S05]  /*2be0*/  BSYNC B0 ;  /* 0x0000000000007941 */ /* 0x000fea0003800000 */
.L_x_57:
        /* <DEDUP_REMOVED lines=12> */
.L_x_60:
[----:B------:R-:W-:Y:S05]  /*2cb0*/  BSYNC B0 ;  /* 0x0000000000007941 */ /* 0x000fea0003800000 */
.L_x_59:
        /* <DEDUP_REMOVED lines=11> */
.L_x_62:
[----:B------:R-:W-:Y:S05]  /*2d70*/  BSYNC B0 ;  /* 0x0000000000007941 */ /* 0x000fea0003800000 */
.L_x_61:
        /* <DEDUP_REMOVED lines=9> */
.L_x_64:
[----:B------:R-:W-:Y:S05]  /*2e10*/  BSYNC B0 ;  /* 0x0000000000007941 */ /* 0x000fea0003800000 */
.L_x_63:
        /* <DEDUP_REMOVED lines=10> */
.L_x_66:
[----:B------:R-:W-:Y:S05]  /*2ec0*/  BSYNC B0 ;  /* 0x0000000000007941 */ /* 0x000fea0003800000 */
.L_x_65:
        /* <DEDUP_REMOVED lines=12> */
.L_x_68:
[----:B------:R-:W-:Y:S05]  /*2f90*/  BSYNC B0 ;  /* 0x0000000000007941 */ /* 0x000fea0003800000 */
.L_x_67:
        /* <DEDUP_REMOVED lines=11> */
.L_x_70:
[----:B------:R-:W-:Y:S05]  /*3050*/  BSYNC B0 ;  /* 0x0000000000007941 */ /* 0x000fea0003800000 */
.L_x_69:
        /* <DEDUP_REMOVED lines=9> */
.L_x_72:
[----:B------:R-:W-:Y:S05]  /*30f0*/  BSYNC B0 ;  /* 0x0000000000007941 */ /* 0x000fea0003800000 */
.L_x_71:
        /* <DEDUP_REMOVED lines=10> */
.L_x_74:
[----:B------:R-:W-:Y:S05]  /*31a0*/  BSYNC B0 ;  /* 0x0000000000007941 */ /* 0x000fea0003800000 */
.L_x_73:
        /* <DEDUP_REMOVED lines=12> */
.L_x_76:
[----:B------:R-:W-:Y:S05]  /*3270*/  BSYNC B0 ;  /* 0x0000000000007941 */ /* 0x000fea0003800000 */
.L_x_75:
        /* <DEDUP_REMOVED lines=11> */
.L_x_78:
[----:B------:R-:W-:Y:S05]  /*3330*/  BSYNC B0 ;  /* 0x0000000000007941 */ /* 0x000fea0003800000 */
.L_x_77:
        /* <DEDUP_REMOVED lines=9> */
.L_x_80:
[----:B------:R-:W-:Y:S05]  /*33d0*/  BSYNC B0 ;  /* 0x0000000000007941 */ /* 0x000fea0003800000 */
.L_x_79:
        /* <DEDUP_REMOVED lines=10> */
.L_x_82:
[----:B------:R-:W-:Y:S05]  /*3480*/  BSYNC B0 ;  /* 0x0000000000007941 */ /* 0x000fea0003800000 */
.L_x_81:
        /* <DEDUP_REMOVED lines=12> */
.L_x_84:
[----:B------:R-:W-:Y:S05]  /*3550*/  BSYNC B0 ;  /* 0x0000000000007941 */ /* 0x000fea0003800000 */
.L_x_83:
        /* <DEDUP_REMOVED lines=11> */
.L_x_86:
[----:B------:R-:W-:Y:S05]  /*3610*/  BSYNC B0 ;  /* 0x0000000000007941 */ /* 0x000fea0003800000 */
.L_x_85:
        /* <DEDUP_REMOVED lines=9> */
.L_x_88:
[----:B------:R-:W-:Y:S05]  /*36b0*/  BSYNC B0 ;  /* 0x0000000000007941 */ /* 0x000fea0003800000 */
.L_x_87:
        /* <DEDUP_REMOVED lines=10> */
.L_x_90:
[----:B------:R-:W-:Y:S05]  /*3760*/  BSYNC B0 ;  /* 0x0000000000007941 */ /* 0x000fea0003800000 */
.L_x_89:
        /* <DEDUP_REMOVED lines=12> */
.L_x_92:
[----:B------:R-:W-:Y:S05]  /*3830*/  BSYNC B0 ;  /* 0x0000000000007941 */ /* 0x000fea0003800000 */
.L_x_91:
        /* <DEDUP_REMOVED lines=11> */
.L_x_94:
[----:B------:R-:W-:Y:S05]  /*38f0*/  BSYNC B0 ;  /* 0x0000000000007941 */ /* 0x000fea0003800000 */
.L_x_93:
        /* <DEDUP_REMOVED lines=9> */
.L_x_96:
[----:B------:R-:W-:Y:S05]  /*3990*/  BSYNC B0 ;  /* 0x0000000000007941 */ /* 0x000fea0003800000 */
.L_x_95:
        /* <DEDUP_REMOVED lines=10> */
.L_x_98:
[----:B------:R-:W-:Y:S05]  /*3a40*/  BSYNC B0 ;  /* 0x0000000000007941 */ /* 0x000fea0003800000 */
.L_x_97:
        /* <DEDUP_REMOVED lines=12> */
.L_x_100:
[----:B------:R-:W-:Y:S05]  /*3b10*/  BSYNC B0 ;  /* 0x0000000000007941 */ /* 0x000fea0003800000 */
.L_x_99:
        /* <DEDUP_REMOVED lines=11> */
.L_x_102:
[----:B------:R-:W-:Y:S05]  /*3bd0*/  BSYNC B0 ;  /* 0x0000000000007941 */ /* 0x000fea0003800000 */
.L_x_101:
        /* <DEDUP_REMOVED lines=9> */
.L_x_104:
[----:B------:R-:W-:Y:S05]  /*3c70*/  BSYNC B0 ;  /* 0x0000000000007941 */ /* 0x000fea0003800000 */
.L_x_103:
        /* <DEDUP_REMOVED lines=10> */
.L_x_106:
[----:B------:R-:W-:Y:S05]  /*3d20*/  BSYNC B0 ;  /* 0x0000000000007941 */ /* 0x000fea0003800000 */
.L_x_105:
        /* <DEDUP_REMOVED lines=12> */
.L_x_108:
[----:B------:R-:W-:Y:S05]  /*3df0*/  BSYNC B0 ;  /* 0x0000000000007941 */ /* 0x000fea0003800000 */
.L_x_107:
        /* <DEDUP_REMOVED lines=11> */
.L_x_110:
[----:B------:R-:W-:Y:S05]  /*3eb0*/  BSYNC B0 ;  /* 0x0000000000007941 */ /* 0x000fea0003800000 */
.L_x_109:
        /* <DEDUP_REMOVED lines=9> */
.L_x_112:
[----:B------:R-:W-:Y:S05]  /*3f50*/  BSYNC B0 ;  /* 0x0000000000007941 */ /* 0x000fea0003800000 */
.L_x_111:
        /* <DEDUP_REMOVED lines=10> */
.L_x_114:
[----:B------:R-:W-:Y:S05]  /*4000*/  BSYNC B0 ;  /* 0x0000000000007941 */ /* 0x000fea0003800000 */
.L_x_113:
        /* <DEDUP_REMOVED lines=12> */
.L_x_116:
[----:B------:R-:W-:Y:S05]  /*40d0*/  BSYNC B0 ;  /* 0x0000000000007941 */ /* 0x000fea0003800000 */
.L_x_115:
        /* <DEDUP_REMOVED lines=11> */
.L_x_118:
[----:B------:R-:W-:Y:S05]  /*4190*/  BSYNC B0 ;  /* 0x0000000000007941 */ /* 0x000fea0003800000 */
.L_x_117:
        /* <DEDUP_REMOVED lines=9> */
.L_x_120:
[----:B------:R-:W-:Y:S05]  /*4230*/  BSYNC B0 ;  /* 0x0000000000007941 */ /* 0x000fea0003800000 */
.L_x_119:
        /* <DEDUP_REMOVED lines=10> */
.L_x_122:
[----:B------:R-:W-:Y:S05]  /*42e0*/  BSYNC B0 ;  /* 0x0000000000007941 */ /* 0x000fea0003800000 */
.L_x_121:
        /* <DEDUP_REMOVED lines=12> */
.L_x_124:
[----:B------:R-:W-:Y:S05]  /*43b0*/  BSYNC B0 ;  /* 0x0000000000007941 */ /* 0x000fea0003800000 */
.L_x_123:
        /* <DEDUP_REMOVED lines=11> */
.L_x_126:
[----:B------:R-:W-:Y:S05]  /*4470*/  BSYNC B0 ;  /* 0x0000000000007941 */ /* 0x000fea0003800000 */
.L_x_125:
        /* <DEDUP_REMOVED lines=9> */
.L_x_128:
[----:B------:R-:W-:Y:S05]  /*4510*/  BSYNC B0 ;  /* 0x0000000000007941 */ /* 0x000fea0003800000 */
.L_x_127:
        /* <DEDUP_REMOVED lines=10> */
.L_x_130:
[----:B------:R-:W-:Y:S05]  /*45c0*/  BSYNC B0 ;  /* 0x0000000000007941 */ /* 0x000fea0003800000 */
.L_x_129:
        /* <DEDUP_REMOVED lines=12> */
.L_x_132:
[----:B------:R-:W-:Y:S05]  /*4690*/  BSYNC B0 ;  /* 0x0000000000007941 */ /* 0x000fea0003800000 */
.L_x_131:
        /* <DEDUP_REMOVED lines=11> */
.L_x_134:
[----:B------:R-:W-:Y:S05]  /*4750*/  BSYNC B0 ;  /* 0x0000000000007941 */ /* 0x000fea0003800000 */
.L_x_133:
        /* <DEDUP_REMOVED lines=9> */
.L_x_136:
[----:B------:R-:W-:Y:S05]  /*47f0*/  BSYNC B0 ;  /* 0x0000000000007941 */ /* 0x000fea0003800000 */
.L_x_135:
        /* <DEDUP_REMOVED lines=10> */
.L_x_138:
[----:B------:R-:W-:Y:S05]  /*48a0*/  BSYNC B0 ;  /* 0x0000000000007941 */ /* 0x000fea0003800000 */
.L_x_137:
        /* <DEDUP_REMOVED lines=12> */
.L_x_140:
[----:B------:R-:W-:Y:S05]  /*4970*/  BSYNC B0 ;  /* 0x0000000000007941 */ /* 0x000fea0003800000 */
.L_x_139:
        /* <DEDUP_REMOVED lines=11> */
.L_x_142:
[----:B------:R-:W-:Y:S05]  /*4a30*/  BSYNC B0 ;  /* 0x0000000000007941 */ /* 0x000fea0003800000 */
.L_x_141:
        /* <DEDUP_REMOVED lines=9> */
.L_x_144:
[----:B------:R-:W-:Y:S05]  /*4ad0*/  BSYNC B0 ;  /* 0x0000000000007941 */ /* 0x000fea0003800000 */
.L_x_143:
        /* <DEDUP_REMOVED lines=10> */
.L_x_146:
[----:B------:R-:W-:Y:S05]  /*4b80*/  BSYNC B0 ;  /* 0x0000000000007941 */ /* 0x000fea0003800000 */
.L_x_145:
[----:B-----5:R-:W-:Y:S01]  /*4b90*/  HADD2.F32 R5, -RZ, R94.H0_H0 ;  /* 0x2000005eff057230 */ /* 0x020fe20000004100 */
[----:B------:R-:W-:Y:S01]  /*4ba0*/  ISETP.GT.AND P1, PT, R9, 0x79, PT ;  /* 0x000000790900780c */ /* 0x000fe20003f24270 */
[----:B0-----:R-:W-:Y:S01]  /*4bb0*/  @P2 IMAD.MOV.U32 R8, RZ, RZ, R14 ;  /* 0x000000ffff082224 */ /* 0x001fe200078e000e */
        /* <DEDUP_REMOVED lines=9> */
.L_x_148:
[----:B------:R-:W-:Y:S05]  /*4c50*/  BSYNC B0 ;  /* 0x0000000000007941 */ /* 0x000fea0003800000 */
.L_x_147:
[----:B0----5:R-:W-:Y:S01]  /*4c60*/  HADD2.F32 R5, -RZ, R94.H0_H0 ;  /* 0x2000005eff057230 */ /* 0x021fe20000004100 */
        /* <DEDUP_REMOVED lines=8> */
.L_x_150:
[----:B------:R-:W-:Y:S05]  /*4cf0*/  BSYNC B0 ;  /* 0x0000000000007941 */ /* 0x000fea0003800000 */
.L_x_149:
        /* <DEDUP_REMOVED lines=9> */
.L_x_152:
[----:B------:R-:W-:Y:S05]  /*4d90*/  BSYNC B0 ;  /* 0x0000000000007941 */ /* 0x000fea0003800000 */
.L_x_151:
[----:B0--345:R-:W-:-:S05]  /*4da0*/  HADD2.F32 R3, -RZ, R94.H0_H0 ;  /* 0x2000005eff037230 */ /* 0x039fca0000004100 */
[----:B------:R-:W-:-:S04]  /*4db0*/  FMUL R4, R3, R4 ;  /* 0x0000000403047220 */ /* 0x000fc80000400000 */
[----:B------:R-:W-:Y:S01]  /*4dc0*/  FFMA R4, R87, R0, R4 ;  /* 0x0000000057047223 */ /* 0x000fe20000000004 */
[----:B------:R-:W-:Y:S06]  /*4dd0*/  @!P1 EXIT ;  /* 0x000000000000994d */ /* 0x000fec0003800000 */
[----:B------:R-:W-:-:S05]  /*4de0*/  F2FP.F16.F32.PACK_AB R4, RZ, R4 ;  /* 0x00000004ff04723e */ /* 0x000fca00000000ff */
[----:B------:R-:W-:Y:S01]  /*4df0*/  STG.E.U16 desc[UR12][R6.64+0xf2], R4 ;  /* 0x0000f20406007986 */ /* 0x000fe2000c10150c */
[----:B------:R-:W-:Y:S05]  /*4e00*/  EXIT ;  /* 0x000000000000794d */ /* 0x000fea0003800000 */
.L_x_28:
[----:B------:R-:W-:Y:S01]  /*4e10*/  ISETP.GT.AND P3, PT, R9, 0x1, PT ;  /* 0x000000010900780c */ /* 0x000fe20003f64270 */
[----:B------:R-:W-:Y:S01]  /*4e20*/  ULDC.64 UR4, c[0x0][0x5c8] ;  /* 0x0001720000047ab9 */ /* 0x000fe20000000a00 */
[-C--:B------:R-:W-:Y:S01]  /*4e30*/  FMUL R24, R24, R0.reuse ;  /* 0x0000000018187220 */ /* 0x080fe20000400000 */
[-C--:B------:R-:W-:Y:S01]  /*4e40*/  FMUL R25, R25, R0.reuse ;  /* 0x0000000019197220 */ /* 0x080fe20000400000 */
[----:B------:R-:W-:Y:S01]  /*4e50*/  ISETP.GT.AND P1, PT, R12, RZ, P3 ;  /* 0x000000ff0c00720c */ /* 0x000fe20001f24270 */
[-C--:B------:R-:W-:Y:S01]  /*4e60*/  FMUL R26, R26, R0.reuse ;  /* 0x000000001a1a7220 */ /* 0x080fe20000400000 */
[----:B------:R-:W-:Y:S01]  /*4e70*/  LEA R2, P4, R10, UR4, 0x1 ;  /* 0x000000040a027c11 */ /* 0x000fe2000f8808ff */
[----:B------:R-:W-:Y:S01]  /*4e80*/  FMUL R27, R27, R0 ;  /* 0x000000001b1b7220 */ /* 0x000fe20000400000 */
[----:B------:R-:W-:Y:S01]  /*4e90*/  F2FP.F16.F32.PACK_AB R24, RZ, R24 ;  /* 0x00000018ff18723e */ /* 0x000fe200000000ff */
[-C--:B------:R-:W-:Y:S01]  /*4ea0*/  FMUL R28, R28, R0.reuse ;  /* 0x000000001c1c7220 */ /* 0x080fe20000400000 */
[----:B------:R-:W-:Y:S01]  /*4eb0*/  LEA.HI.X R3, R10, UR5, R17, 0x1, P4 ;  /* 0x000000050a037c11 */ /* 0x000fe2000a0f0c11 */
[-C--:B------:R-:W-:Y:S01]  /*4ec0*/  FMUL R29, R29, R0.reuse ;  /* 0x000000001d1d7220 */ /* 0x080fe20000400000 */
[----:B------:R-:W-:Y:S01]  /*4ed0*/  F2FP.F16.F32.PACK_AB R25, RZ, R25 ;  /* 0x00000019ff19723e */ /* 0x000fe200000000ff */
[-C--:B------:R-:W-:Y:S01]  /*4ee0*/  FMUL R30, R30, R0.reuse ;  /* 0x000000001e1e7220 */ /* 0x080fe20000400000 */
[----:B------:R-:W-:Y:S01]  /*4ef0*/  SHF.L.U64.HI R5, R19, 0x1, R18 ;  /* 0x0000000113057819 */ /* 0x000fe20000010212 */
[----:B------:R-:W-:Y:S01]  /*4f00*/  @P2 STG.E.U16 desc[UR12][R2.64], R24 ;  /* 0x0000001802002986 */ /* 0x000fe2000c10150c */
[----:B------:R-:W-:Y:S01]  /*4f10*/  ISETP.GT.AND P2, PT, R12, 0x8, P0 ;  /* 0x000000080c00780c */ /* 0x000fe20000744270 */
[----:B------:R-:W-:Y:S01]  /*4f20*/  FMUL R31, R31, R0 ;  /* 0x000000001f1f7220 */ /* 0x000fe20000400000 */
[----:B------:R-:W-:Y:S01]  /*4f30*/  LEA R4, P5, R19, R2, 0x1 ;  /* 0x0000000213047211 */ /* 0x000fe200078a08ff */
[----:B------:R-:W-:Y:S01]  /*4f40*/  @P1 STG.E.U16 desc[UR12][R2.64+0x2], R25 ;  /* 0x0000021902001986 */ /* 0x000fe2000c10150c */
[----:B------:R-:W-:Y:S01]  /*4f50*/  ISETP.GT.AND P1, PT, R9, 0x8, PT ;  /* 0x000000080900780c */ /* 0x000fe20003f24270 */
[-C--:B------:R-:W-:Y:S01]  /*4f60*/  FMUL R32, R32, R0.reuse ;  /* 0x0000000020207220 */ /* 0x080fe20000400000 */
[C---:B------:R-:W-:Y:S01]  /*4f70*/  ISETP.GT.AND P3, PT, R12.reuse, 0x8, P3 ;  /* 0x000000080c00780c */ /* 0x040fe20001f64270 */
[----:B------:R-:W-:Y:S01]  /*4f80*/  IMAD.X R5, R5, 0x1, R3, P5 ;  /* 0x0000000105057824 */ /* 0x000fe200028e0603 */
[----:B------:R-:W-:Y:S01]  /*4f90*/  ISETP.GT.AND P0, PT, R9, 0x9, PT ;  /* 0x000000090900780c */ /* 0x000fe20003f04270 */
[-C--:B------:R-:W-:Y:S01]  /*4fa0*/  FMUL R33, R33, R0.reuse ;  /* 0x0000000021217220 */ /* 0x080fe20000400000 */
[----:B------:R-:W-:Y:S01]  /*4fb0*/  ISETP.GT.AND P4, PT, R12, RZ, P1 ;  /* 0x000000ff0c00720c */ /* 0x000fe20000f84270 */
[-C--:B------:R-:W-:Y:S01]  /*4fc0*/  FMUL R34, R34, R0.reuse ;  /* 0x0000000022227220 */ /* 0x080fe20000400000 */
[----:B------:R-:W-:Y:S01]  /*4fd0*/  ISETP.GT.AND P5, PT, R12, RZ, P0 ;  /* 0x000000ff0c00720c */ /* 0x000fe200007a4270 */
[----:B------:R-:W-:Y:S01]  /*4fe0*/  FMUL R35, R35, R0 ;  /* 0x0000000023237220 */ /* 0x000fe20000400000 */
[----:B------:R-:W-:Y:S01]  /*4ff0*/  F2FP.F16.F32.PACK_AB R26, RZ, R26 ;  /* 0x0000001aff1a723e */ /* 0x000fe200000000ff */
[-C--:B------:R-:W-:Y:S01]  /*5000*/  FMUL R36, R36, R0.reuse ;  /* 0x0000000024247220 */ /* 0x080fe20000400000 */
[----:B------:R-:W-:Y:S01]  /*5010*/  F2FP.F16.F32.PACK_AB R27, RZ, R27 ;  /* 0x0000001bff1b723e */ /* 0x000fe200000000ff */
[----:B------:R-:W-:Y:S01]  /*5020*/  FMUL R37, R37, R0 ;  /* 0x0000000025257220 */ /* 0x000fe20000400000 */
[----:B------:R-:W-:Y:S01]  /*5030*/  F2FP.F16.F32.PACK_AB R28, RZ, R28 ;  /* 0x0000001cff1c723e */ /* 0x000fe200000000ff */
[----:B------:R-:W-:Y:S01]  /*5040*/  @P2 STG.E.U16 desc[UR12][R4.64], R26 ;  /* 0x0000001a04002986 */ /* 0x000fe2000c10150c */
[----:B------:R-:W-:Y:S01]  /*5050*/  ISETP.GT.AND P1, PT, R12, 0x8, P1 ;  /* 0x000000080c00780c */ /* 0x000fe20000f24270 */
[-C--:B------:R-:W-:Y:S01]  /*5060*/  FMUL R38, R38, R0.reuse ;  /* 0x0000000026267220 */ /* 0x080fe20000400000 */
[----:B------:R-:W-:Y:S01]  /*5070*/  F2FP.F16.F32.PACK_AB R29, RZ, R29 ;  /* 0x0000001dff1d723e */ /* 0x000fe200000000ff */
[----:B------:R-:W-:Y:S01]  /*5080*/  @P3 STG.E.U16 desc[UR12][R4.64+0x2], R27 ;  /* 0x0000021b04003986 */ /* 0x000fe2000c10150c */
[----:B------:R-:W-:Y:S01]  /*5090*/  ISETP.GT.AND P3, PT, R9, 0x10, PT ;  /* 0x000000100900780c */ /* 0x000fe20003f64270 */
[-C--:B------:R-:W-:Y:S01]  /*50a0*/  FMUL R39, R39, R0.reuse ;  /* 0x0000000027277220 */ /* 0x080fe20000400000 */
[----:B------:R-:W-:Y:S01]  /*50b0*/  ISETP.GT.AND P2, PT, R12, 0x8, P0 ;  /* 0x000000080c00780c */ /* 0x000fe20000744270 */
[----:B------:R-:W-:Y:S01]  /*50c0*/  @P4 STG.E.U16 desc[UR12][R2.64+0x10], R28 ;  /* 0x0000101c02004986 */ /* 0x000fe2000c10150c */
[----:B------:R-:W-:Y:S01]  /*50d0*/  ISETP.GT.AND P0, PT, R9, 0x11, PT ;  /* 0x000000110900780c */ /* 0x000fe20003f04270 */
[-C--:B------:R-:W-:Y:S01]  /*50e0*/  FMUL R40, R40, R0.reuse ;  /* 0x0000000028287220 */ /* 0x080fe20000400000 */
[C---:B------:R-:W-:Y:S01]  /*50f0*/  ISETP.GT.AND P4, PT, R12.reuse, RZ, P3 ;  /* 0x000000ff0c00720c */ /* 0x040fe20001f84270 */
[----:B------:R-:W-:Y:S01]  /*5100*/  @P5 STG.E.U16 desc[UR12][R2.64+0x12], R29 ;  /* 0x0000121d02005986 */ /* 0x000fe2000c10150c */
        /* <DEDUP_REMOVED lines=153> */
[----:B------:R-:W-:Y:S01]  /*5aa0*/  FMUL R0, R87, R0 ;  /* 0x0000000057007220 */ /* 0x000fe20000400000 */
[----:B------:R-:W-:Y:S01]  /*5ab0*/  ISETP.GT.AND P2, PT, R12, 0x8, P0 ;  /* 0x000000080c00780c */ /* 0x000fe20000744270 */
[----:B------:R-:W-:Y:S01]  /*5ac0*/  @P4 STG.E.U16 desc[UR12][R2.64+0x90], R60 ;  /* 0x0000903c02004986 */ /* 0x000fe2000c10150c */
[----:B------:R-:W-:-:S02]  /*5ad0*/  ISETP.GT.AND P0, PT, R9, 0x51, PT ;  /* 0x000000510900780c */ /* 0x000fc40003f04270 */
[C---:B------:R-:W-:Y:S01]  /*5ae0*/  ISETP.GT.AND P4, PT, R12.reuse, RZ, P3 ;  /* 0x000000ff0c00720c */ /* 0x040fe20001f84270 */
[----:B------:R-:W-:Y:S01]  /*5af0*/  @P5 STG.E.U16 desc[UR12][R2.64+0x92], R61 ;  /* 0x0000923d02005986 */ /* 0x000fe2000c10150c */
[C---:B------:R-:W-:Y:S02]  /*5b00*/  ISETP.GT.AND P5, PT, R12.reuse, RZ, P0 ;  /* 0x000000ff0c00720c */ /* 0x040fe400007a4270 */
[----:B------:R-:W-:Y:S02]  /*5b10*/  F2FP.F16.F32.PACK_AB R62, RZ, R62 ;  /* 0x0000003eff3e723e */ /* 0x000fe400000000ff */
[----:B------:R-:W-:Y:S02]  /*5b20*/  F2FP.F16.F32.PACK_AB R63, RZ, R63 ;  /* 0x0000003fff3f723e */ /* 0x000fe400000000ff */
[----:B------:R-:W-:Y:S01]  /*5b30*/  F2FP.F16.F32.PACK_AB R64, RZ, R64 ;  /* 0x00000040ff40723e */ /* 0x000fe200000000ff */
[----:B------:R-:W-:Y:S01]  /*5b40*/  @P1 STG.E.U16 desc[UR12][R4.64+0x90], R62 ;  /* 0x0000903e04001986 */ /* 0x000fe2000c10150c */
[----:B------:R-:W-:-:S02]  /*5b50*/  ISETP.GT.AND P1, PT, R12, 0x8, P3 ;  /* 0x000000080c00780c */ /* 0x000fc40001f24270 */
[----:B------:R-:W-:Y:S01]  /*5b60*/  F2FP.F16.F32.PACK_AB R65, RZ, R65 ;  /* 0x00000041ff41723e */ /* 0x000fe200000000ff */
[----:B------:R-:W-:Y:S01]  /*5b70*/  @P2 STG.E.U16 desc[UR12][R4.64+0x92], R63 ;  /* 0x0000923f04002986 */ /* 0x000fe2000c10150c */
[C---:B------:R-:W-:Y:S02]  /*5b80*/  ISETP.GT.AND P2, PT, R9.reuse, 0x58, PT ;  /* 0x000000580900780c */ /* 0x040fe40003f44270 */
[C---:B------:R-:W-:Y:S01]  /*5b90*/  ISETP.GT.AND P0, PT, R12.reuse, 0x8, P0 ;  /* 0x000000080c00780c */ /* 0x040fe20000704270 */
[----:B------:R-:W-:Y:S01]  /*5ba0*/  @P4 STG.E.U16 desc[UR12][R2.64+0xa0], R64 ;  /* 0x0000a04002004986 */ /* 0x000fe2000c10150c */
[----:B------:R-:W-:Y:S02]  /*5bb0*/  ISETP.GT.AND P3, PT, R9, 0x59, PT ;  /* 0x000000590900780c */ /* 0x000fe40003f64270 */
[C---:B------:R-:W-:Y:S01]  /*5bc0*/  ISETP.GT.AND P4, PT, R12.reuse, RZ, P2 ;  /* 0x000000ff0c00720c */ /* 0x040fe20001784270 */
[----:B------:R-:W-:Y:S01]  /*5bd0*/  @P5 STG.E.U16 desc[UR12][R2.64+0xa2], R65 ;  /* 0x0000a24102005986 */ /* 0x000fe2000c10150c */
[----:B------:R-:W-:-:S02]  /*5be0*/  ISETP.GT.AND P5, PT, R12, RZ, P3 ;  /* 0x000000ff0c00720c */ /* 0x000fc40001fa4270 */
[----:B------:R-:W-:Y:S02]  /*5bf0*/  F2FP.F16.F32.PACK_AB R66, RZ, R66 ;  /* 0x00000042ff42723e */ /* 0x000fe400000000ff */
[----:B------:R-:W-:Y:S02]  /*5c00*/  F2FP.F16.F32.PACK_AB R67, RZ, R67 ;  /* 0x00000043ff43723e */ /* 0x000fe400000000ff */
[----:B------:R-:W-:Y:S01]  /*5c10*/  F2FP.F16.F32.PACK_AB R68, RZ, R68 ;  /* 0x00000044ff44723e */ /* 0x000fe200000000ff */
[----:B------:R-:W-:Y:S01]  /*5c20*/  @P1 STG.E.U16 desc[UR12][R4.64+0xa0], R66 ;  /* 0x0000a04204001986 */ /* 0x000fe2000c10150c */
[C---:B------:R-:W-:Y:S02]  /*5c30*/  ISETP.GT.AND P1, PT, R12.reuse, 0x8, P2 ;  /* 0x000000080c00780c */ /* 0x040fe40001724270 */
[----:B------:R-:W-:Y:S01]  /*5c40*/  F2FP.F16.F32.PACK_AB R69, RZ, R69 ;  /* 0x00000045ff45723e */ /* 0x000fe200000000ff */
[----:B------:R-:W-:Y:S01]  /*5c50*/  @P0 STG.E.U16 desc[UR12][R4.64+0xa2], R67 ;  /* 0x0000a24304000986 */ /* 0x000fe2000c10150c */
[----:B------:R-:W-:-:S02]  /*5c60*/  ISETP.GT.AND P2, PT, R12, 0x8, P3 ;  /* 0x000000080c00780c */ /* 0x000fc40001f44270 */
[C---:B------:R-:W-:Y:S01]  /*5c70*/  ISETP.GT.AND P3, PT, R9.reuse, 0x60, PT ;  /* 0x000000600900780c */ /* 0x040fe20003f64270 */
[----:B------:R-:W-:Y:S01]  /*5c80*/  @P4 STG.E.U16 desc[UR12][R2.64+0xb0], R68 ;  /* 0x0000b04402004986 */ /* 0x000fe2000c10150c */
[----:B------:R-:W-:Y:S02]  /*5c90*/  ISETP.GT.AND P0, PT, R9, 0x61, PT ;  /* 0x000000610900780c */ /* 0x000fe40003f04270 */
[C---:B------:R-:W-:Y:S01]  /*5ca0*/  ISETP.GT.AND P4, PT, R12.reuse, RZ, P3 ;  /* 0x000000ff0c00720c */ /* 0x040fe20001f84270 */
[----:B------:R-:W-:Y:S01]  /*5cb0*/  @P5 STG.E.U16 desc[UR12][R2.64+0xb2], R69 ;  /* 0x0000b24502005986 */ /* 0x000fe2000c10150c */
[----:B------:R-:W-:Y:S02]  /*5cc0*/  ISETP.GT.AND P5, PT, R12, RZ, P0 ;  /* 0x000000ff0c00720c */ /* 0x000fe400007a4270 */
[----:B------:R-:W-:Y:S02]  /*5cd0*/  F2FP.F16.F32.PACK_AB R70, RZ, R70 ;  /* 0x00000046ff46723e */ /* 0x000fe400000000ff */
[----:B------:R-:W-:-:S02]  /*5ce0*/  F2FP.F16.F32.PACK_AB R71, RZ, R71 ;  /* 0x00000047ff47723e */ /* 0x000fc400000000ff */
[----:B------:R-:W-:Y:S01]  /*5cf0*/  F2FP.F16.F32.PACK_AB R72, RZ, R72 ;  /* 0x00000048ff48723e */ /* 0x000fe200000000ff */
[----:B------:R-:W-:Y:S01]  /*5d00*/  @P1 STG.E.U16 desc[UR12][R4.64+0xb0], R70 ;  /* 0x0000b04604001986 */ /* 0x000fe2000c10150c */
[----:B------:R-:W-:Y:S02]  /*5d10*/  F2FP.F16.F32.PACK_AB R73, RZ, R73 ;  /* 0x00000049ff49723e */ /* 0x000fe400000000ff */
[C---:B------:R-:W-:Y:S01]  /*5d20*/  ISETP.GT.AND P1, PT, R12.reuse, 0x8, P3 ;  /* 0x000000080c00780c */ /* 0x040fe20001f24270 */
[----:B------:R-:W-:Y:S01]  /*5d30*/  @P2 STG.E.U16 desc[UR12][R4.64+0xb2], R71 ;  /* 0x0000b24704002986 */ /* 0x000fe2000c10150c */
[----:B------:R-:W-:Y:S02]  /*5d40*/  ISETP.GT.AND P0, PT, R12, 0x8, P0 ;  /* 0x000000080c00780c */ /* 0x000fe40000704270 */
[----:B------:R-:W-:Y:S01]  /*5d50*/  F2FP.F16.F32.PACK_AB R74, RZ, R74 ;  /* 0x0000004aff4a723e */ /* 0x000fe200000000ff */
[----:B------:R-:W-:Y:S01]  /*5d60*/  @P4 STG.E.U16 desc[UR12][R2.64+0xc0], R72 ;  /* 0x0000c04802004986 */ /* 0x000fe2000c10150c */
[----:B------:R-:W-:-:S02]  /*5d70*/  ISETP.GT.AND P4, PT, R9, 0x68, PT ;  /* 0x000000680900780c */ /* 0x000fc40003f84270 */
[----:B------:R-:W-:Y:S01]  /*5d80*/  F2FP.F16.F32.PACK_AB R75, RZ, R75 ;  /* 0x0000004bff4b723e */ /* 0x000fe200000000ff */
[----:B------:R-:W-:Y:S01]  /*5d90*/  @P5 STG.E.U16 desc[UR12][R2.64+0xc2], R73 ;  /* 0x0000c24902005986 */ /* 0x000fe2000c10150c */
[----:B------:R-:W-:Y:S02]  /*5da0*/  ISETP.GT.AND P5, PT, R9, 0x69, PT ;  /* 0x000000690900780c */ /* 0x000fe40003fa4270 */
[C---:B------:R-:W-:Y:S01]  /*5db0*/  ISETP.GT.AND P2, PT, R12.reuse, RZ, P4 ;  /* 0x000000ff0c00720c */ /* 0x040fe20002744270 */
[----:B------:R-:W-:Y:S01]  /*5dc0*/  @P1 STG.E.U16 desc[UR12][R4.64+0xc0], R74 ;  /* 0x0000c04a04001986 */ /* 0x000fe2000c10150c */
[----:B------:R-:W-:Y:S02]  /*5dd0*/  ISETP.GT.AND P6, PT, R12, RZ, P5 ;  /* 0x000000ff0c00720c */ /* 0x000fe40002fc4270 */
[----:B------:R-:W-:Y:S01]  /*5de0*/  F2FP.F16.F32.PACK_AB R76, RZ, R76 ;  /* 0x0000004cff4c723e */ /* 0x000fe200000000ff */
[----:B------:R-:W-:Y:S01]  /*5df0*/  @P0 STG.E.U16 desc[UR12][R4.64+0xc2], R75 ;  /* 0x0000c24b04000986 */ /* 0x000fe2000c10150c */
[----:B------:R-:W-:-:S02]  /*5e00*/  F2FP.F16.F32.PACK_AB R77, RZ, R77 ;  /* 0x0000004dff4d723e */ /* 0x000fc400000000ff */
[C---:B------:R-:W-:Y:S02]  /*5e10*/  ISETP.GT.AND P3, PT, R9.reuse, 0x70, PT ;  /* 0x000000700900780c */ /* 0x040fe40003f64270 */
[C---:B------:R-:W-:Y:S02]  /*5e20*/  ISETP.GT.AND P4, PT, R12.reuse, 0x8, P4 ;  /* 0x000000080c00780c */ /* 0x040fe40002784270 */
[----:B------:R-:W-:Y:S01]  /*5e30*/  F2FP.F16.F32.PACK_AB R78, RZ, R78 ;  /* 0x0000004eff4e723e */ /* 0x000fe200000000ff */
[----:B------:R-:W-:Y:S01]  /*5e40*/  @P2 STG.E.U16 desc[UR12][R2.64+0xd0], R76 ;  /* 0x0000d04c02002986 */ /* 0x000fe2000c10150c */
[----:B------:R-:W-:Y:S02]  /*5e50*/  ISETP.GT.AND P2, PT, R9, 0x71, PT ;  /* 0x000000710900780c */ /* 0x000fe40003f44270 */
[----:B------:R-:W-:Y:S01]  /*5e60*/  F2FP.F16.F32.PACK_AB R79, RZ, R79 ;  /* 0x0000004fff4f723e */ /* 0x000fe200000000ff */
[----:B------:R-:W-:Y:S01]  /*5e70*/  @P6 STG.E.U16 desc[UR12][R2.64+0xd2], R77 ;  /* 0x0000d24d02006986 */ /* 0x000fe2000c10150c */
[----:B------:R-:W-:-:S02]  /*5e80*/  ISETP.GT.AND P6, PT, R12, 0x8, P5 ;  /* 0x000000080c00780c */ /* 0x000fc40002fc4270 */
[C---:B------:R-:W-:Y:S02]  /*5e90*/  ISETP.GT.AND P5, PT, R12.reuse, RZ, P3 ;  /* 0x000000ff0c00720c */ /* 0x040fe40001fa4270 */
[----:B------:R-:W-:Y:S01]  /*5ea0*/  F2FP.F16.F32.PACK_AB R80, RZ, R80 ;  /* 0x00000050ff50723e */ /* 0x000fe200000000ff */
[----:B------:R-:W-:Y:S01]  /*5eb0*/  @P4 STG.E.U16 desc[UR12][R4.64+0xd0], R78 ;  /* 0x0000d04e04004986 */ /* 0x000fe2000c10150c */
[C---:B------:R-:W-:Y:S02]  /*5ec0*/  ISETP.GT.AND P1, PT, R9.reuse, 0x78, PT ;  /* 0x000000780900780c */ /* 0x040fe40003f24270 */
[----:B------:R-:W-:Y:S02]  /*5ed0*/  ISETP.GT.AND P0, PT, R9, 0x79, PT ;  /* 0x000000790900780c */ /* 0x000fe40003f04270 */
[C---:B------:R-:W-:Y:S02]  /*5ee0*/  ISETP.GT.AND P4, PT, R12.reuse, RZ, P2 ;  /* 0x000000ff0c00720c */ /* 0x040fe40001784270 */
[C---:B------:R-:W-:Y:S01]  /*5ef0*/  ISETP.GT.AND P3, PT, R12.reuse, 0x8, P3 ;  /* 0x000000080c00780c */ /* 0x040fe20001f64270 */
[----:B------:R-:W-:Y:S01]  /*5f00*/  @P6 STG.E.U16 desc[UR12][R4.64+0xd2], R79 ;  /* 0x0000d24f04006986 */ /* 0x000fe2000c10150c */
[----:B------:R-:W-:-:S02]  /*5f10*/  ISETP.GT.AND P2, PT, R12, 0x8, P2 ;  /* 0x000000080c00780c */ /* 0x000fc40001744270 */
[C---:B------:R-:W-:Y:S01]  /*5f20*/  ISETP.GT.AND P6, PT, R12.reuse, RZ, P0 ;  /* 0x000000ff0c00720c */ /* 0x040fe200007c4270 */
[----:B------:R-:W-:Y:S01]  /*5f30*/  @P5 STG.E.U16 desc[UR12][R2.64+0xe0], R80 ;  /* 0x0000e05002005986 */ /* 0x000fe2000c10150c */
[C---:B------:R-:W-:Y:S02]  /*5f40*/  ISETP.GT.AND P5, PT, R12.reuse, RZ, P1 ;  /* 0x000000ff0c00720c */ /* 0x040fe40000fa4270 */
[C---:B------:R-:W-:Y:S02]  /*5f50*/  ISETP.GT.AND P1, PT, R12.reuse, 0x8, P1 ;  /* 0x000000080c00780c */ /* 0x040fe40000f24270 */
[----:B------:R-:W-:Y:S02]  /*5f60*/  F2FP.F16.F32.PACK_AB R81, RZ, R81 ;  /* 0x00000051ff51723e */ /* 0x000fe400000000ff */
[----:B------:R-:W-:Y:S02]  /*5f70*/  F2FP.F16.F32.PACK_AB R82, RZ, R82 ;  /* 0x00000052ff52723e */ /* 0x000fe400000000ff */
[----:B------:R-:W-:Y:S01]  /*5f80*/  F2FP.F16.F32.PACK_AB R83, RZ, R83 ;  /* 0x00000053ff53723e */ /* 0x000fe200000000ff */
[----:B------:R-:W-:Y:S01]  /*5f90*/  @P4 STG.E.U16 desc[UR12][R2.64+0xe2], R81 ;  /* 0x0000e25102004986 */ /* 0x000fe2000c10150c */
[----:B------:R-:W-:-:S02]  /*5fa0*/  ISETP.GT.AND P0, PT, R12, 0x8, P0 ;  /* 0x000000080c00780c */ /* 0x000fc40000704270 */
[----:B------:R-:W-:Y:S01]  /*5fb0*/  F2FP.F16.F32.PACK_AB R84, RZ, R84 ;  /* 0x00000054ff54723e */ /* 0x000fe200000000ff */
[----:B------:R-:W-:Y:S01]  /*5fc0*/  @P3 STG.E.U16 desc[UR12][R4.64+0xe0], R82 ;  /* 0x0000e05204003986 */ /* 0x000fe2000c10150c */
[----:B------:R-:W-:Y:S02]  /*5fd0*/  F2FP.F16.F32.PACK_AB R85, RZ, R85 ;  /* 0x00000055ff55723e */ /* 0x000fe400000000ff */
[----:B------:R-:W-:Y:S01]  /*5fe0*/  F2FP.F16.F32.PACK_AB R86, RZ, R86 ;  /* 0x00000056ff56723e */ /* 0x000fe200000000ff */
[----:B------:R-:W-:Y:S04]  /*5ff0*/  @P2 STG.E.U16 desc[UR12][R4.64+0xe2], R83 ;  /* 0x0000e25304002986 */ /* 0x000fe8000c10150c */
[----:B------:R-:W-:Y:S04]  /*6000*/  @P5 STG.E.U16 desc[UR12][R2.64+0xf0], R84 ;  /* 0x0000f05402005986 */ /* 0x000fe8000c10150c */
[----:B------:R0:W-:Y:S02]  /*6010*/  @P6 STG.E.U16 desc[UR12][R2.64+0xf2], R85 ;  /* 0x0000f25502006986 */ /* 0x0001e4000c10150c */
[----:B0-----:R-:W-:-:S02]  /*6020*/  @P1 IMAD.MOV.U32 R2, RZ, RZ, R4 ;  /* 0x000000ffff021224 */ /* 0x001fc400078e0004 */
[----:B------:R-:W-:-:S05]  /*6030*/  @P1 IMAD.MOV.U32 R3, RZ, RZ, R5 ;  /* 0x000000ffff031224 */ /* 0x000fca00078e0005 */
[----:B------:R0:W-:Y:S01]  /*6040*/  @P1 STG.E.U16 desc[UR12][R2.64+0xf0], R86 ;  /* 0x0000f05602001986 */ /* 0x0001e2000c10150c */
[----:B------:R-:W-:Y:S05]  /*6050*/  @!P0 EXIT ;  /* 0x000000000000894d */ /* 0x000fea0003800000 */
[----:B------:R-:W-:-:S05]  /*6060*/  F2FP.F16.F32.PACK_AB R0, RZ, R0 ;  /* 0x00000000ff00723e */ /* 0x000fca00000000ff */
[----:B------:R-:W-:Y:S01]  /*6070*/  STG.E.U16 desc[UR12][R4.64+0xf2], R0 ;  /* 0x0000f20004007986 */ /* 0x000fe2000c10150c */
[----:B------:R-:W-:Y:S05]  /*6080*/  EXIT ;  /* 0x000000000000794d */ /* 0x000fea0003800000 */
.L_x_14:
[----:B------:R-:W-:-:S13]  /*6090*/  ISETP.NE.AND P0, PT, R9, RZ, PT ;  /* 0x000000ff0900720c */ /* 0x000fda0003f05270 */
[----:B------:R-:W-:Y:S05]  /*60a0*/  @P0 EXIT ;  /* 0x000000000000094d */ /* 0x000fea0003800000 */
[----:B------:R-:W-:-:S13]  /*60b0*/  ELECT P0, URZ, PT ;  /* 0x00000000003f782f */ /* 0x000fda0003800000 */
[----:B------:R-:W-:Y:S05]  /*60c0*/  @!P0 BRA `(.L_x_153) ;  /* 0x0000000400d08947 */ /* 0x000fea0003800000 */
[----:B------:R-:W-:-:S13]  /*60d0*/  ISETP.GE.AND P0, PT, R11, 0x1, PT ;  /* 0x000000010b00780c */ /* 0x000fda0003f06270 */
[----:B------:R-:W-:Y:S05]  /*60e0*/  @!P0 BRA `(.L_x_153) ;  /* 0x0000000400c88947 */ /* 0x000fea0003800000 */
[----:B------:R-:W2:Y:S01]  /*60f0*/  S2R R2, SR_CgaCtaId ;  /* 0x0000000000027919 */ /* 0x000ea20000008800 */
[----:B---3-5:R-:W0:Y:S01]  /*6100*/  LDC.64 R4, c[0x0][0x4d8] ;  /* 0x00013600ff047b82 */ /* 0x028e220000000a00 */
[----:B------:R-:W-:Y:S01]  /*6110*/  LOP3.LUT P0, RZ, R14, 0x1f, RZ, 0xc0, !PT ;  /* 0x0000001f0eff7812 */ /* 0x000fe2000780c0ff */
[----:B------:R-:W-:Y:S01]  /*6120*/  IMAD.SHL.U32 R12, R6, 0x80, RZ ;  /* 0x00000080060c7824 */ /* 0x000fe200078e00ff */
[----:B------:R-:W-:Y:S01]  /*6130*/  ULDC.64 UR4, c[0x0][0x4b0] ;  /* 0x00012c0000047ab9 */ /* 0x000fe20000000a00 */
[C---:B------:R-:W-:Y:S01]  /*6140*/  ISETP.NE.AND P2, PT, R17.reuse, RZ, PT ;  /* 0x000000ff1100720c */ /* 0x040fe20003f45270 */
[----:B------:R-:W-:Y:S01]  /*6150*/  IMAD.SHL.U32 R16, R16, 0x40, RZ ;  /* 0x0000004010107824 */ /* 0x000fe200078e00ff */
[----:B------:R-:W-:Y:S01]  /*6160*/  ISETP.NE.OR P0, PT, R17, RZ, !P0 ;  /* 0x000000ff1100720c */ /* 0x000fe20004705670 */
[----:B------:R-:W-:Y:S01]  /*6170*/  IMAD.MOV.U32 R6, RZ, RZ, R7 ;  /* 0x000000ffff067224 */ /* 0x000fe200078e0007 */
[----:B------:R-:W-:Y:S01]  /*6180*/  LOP3.LUT R13, R3, 0x2, RZ, 0xfc, !PT ;  /* 0x00000002030d7812 */ /* 0x000fe200078efcff */
[----:B------:R-:W-:-:S02]  /*6190*/  IMAD.MOV.U32 R17, RZ, RZ, RZ ;  /* 0x000000ffff117224 */ /* 0x000fc400078e00ff */
[----:B------:R-:W-:Y:S02]  /*61a0*/  VIADD R18, R12, 0x40 ;  /* 0x000000400c127836 */ /* 0x000fe40000000000 */
[----:B0-----:R-:W-:Y:S02]  /*61b0*/  IMAD R15, R15, UR4, R4 ;  /* 0x000000040f0f7c24 */ /* 0x001fe4000f8e0204 */
[----:B------:R-:W-:Y:S02]  /*61c0*/  IMAD R10, R8, UR5, R5 ;  /* 0x00000005080a7c24 */ /* 0x000fe4000f8e0205 */
[----:B------:R-:W-:Y:S02]  /*61d0*/  IMAD.MOV.U32 R4, RZ, RZ, 0x1 ;  /* 0x00000001ff047424 */ /* 0x000fe400078e00ff */
[----:B------:R-:W-:Y:S02]  /*61e0*/  IMAD.MOV.U32 R5, RZ, RZ, RZ ;  /* 0x000000ffff057224 */ /* 0x000fe400078e00ff */
[----:B--2---:R-:W-:-:S02]  /*61f0*/  IMAD.SHL.U32 R0, R2, 0x800, RZ ;  /* 0x0000080002007824 */ /* 0x004fc400078e00ff */
[----:B------:R-:W-:-:S07]  /*6200*/  IMAD.SHL.U32 R2, R2, 0x20, RZ ;  /* 0x0000002002027824 */ /* 0x000fce00078e00ff */
.L_x_157:
[----:B------:R-:W0:Y:S01]  /*6210*/  S2R R9, SR_CgaCtaId ;  /* 0x0000000000097919 */ /* 0x000e220000008800 */
[----:B------:R-:W-:-:S04]  /*6220*/  MOV R8, 0x400 ;  /* 0x0000040000087802 */ /* 0x000fc80000000f00 */
[----:B0-----:R-:W-:Y:S02]  /*6230*/  LEA R14, R9, R8, 0x18 ;  /* 0x00000008090e7211 */ /* 0x001fe400078ec0ff */
[----:B------:R-:W-:-:S03]  /*6240*/  SHF.L.U32 R8, R4, 0x1f, RZ ;  /* 0x0000001f04087819 */ /* 0x000fc600000006ff */
[----:B------:R-:W-:-:S07]  /*6250*/  IMAD R11, R5, 0x8, R14 ;  /* 0x00000008050b7824 */ /* 0x000fce00078e020e */
.L_x_154:
[----:B0-----:R0:W1:Y:S02]  /*6260*/  SYNCS.PHASECHK.TRANS64.TRYWAIT P1, [R11+URZ+0x36048], R8 ;  /* 0x036048080b0075a7 */ /* 0x001064000802017f */
[----:B-1----:R-:W-:Y:S05]  /*6270*/  @!P1 NANOSLEEP.SYNCS 0x989680 ;  /* 0x009896800000995d */ /* 0x002fea0003900000 */
[----:B------:R-:W1:Y:S02]  /*6280*/  @!P1 SYNCS.PHASECHK.TRANS64 P1, [R11+URZ+0x36048], R8 ;  /* 0x036048080b0095a7 */ /* 0x000e64000802007f */
[----:B-1----:R-:W-:Y:S05]  /*6290*/  @!P1 BRA `(.L_x_154) ;  /* 0xfffffffc00f09947 */ /* 0x002fea000383ffff */
[----:B0-----:R-:W0:Y:S02]  /*62a0*/  @!P2 LDC R8, c[0x0][0x500] ;  /* 0x00014000ff08ab82 */ /* 0x001e240000000800 */
[----:B0-----:R0:W-:Y:S02]  /*62b0*/  @!P2 SYNCS.ARRIVE.TRANS64 RZ, [R11+URZ+0x36000], R8 ;  /* 0x036000080bffa9a7 */ /* 0x0011e4000800003f */
[----:B0-----:R-:W-:-:S04]  /*62c0*/  PRMT R8, R13, 0x9910, RZ ;  /* 0x000099100d087816 */ /* 0x001fc800000000ff */
[----:B------:R-:W-:-:S13]  /*62d0*/  ISETP.NE.AND P1, PT, R8, 0x2, PT ;  /* 0x000000020800780c */ /* 0x000fda0003f25270 */
[----:B------:R-:W-:Y:S05]  /*62e0*/  @P1 BRA `(.L_x_155) ;  /* 0x0000000000041947 */ /* 0x000fea0003800000 */
[----:B------:R-:W-:Y:S01]  /*62f0*/  BPT.TRAP 0x1 ;  /* 0x000000040000795c */ /* 0x000fe20000300000 */
.L_x_155:
[----:B------:R-:W-:Y:S05]  /*6300*/  @P0 BRA `(.L_x_156) ;  /* 0x0000000000040947 */ /* 0x000fea0003800000 */
[----:B------:R-:W-:Y:S01]  /*6310*/  BPT.TRAP 0x1 ;  /* 0x000000040000795c */ /* 0x000fe20000300000 */
.L_x_156:
[----:B------:R-:W-:Y:S01]  /*6320*/  R2UR UR7, R17 ;  /* 0x00000000110772ca */ /* 0x000fe200000e0000 */
[----:B------:R-:W-:Y:S01]  /*6330*/  ULDC UR6, c[0x0][0x48c] ;  /* 0x0001230000067ab9 */ /* 0x000fe20000000800 */
[----:B------:R-:W-:Y:S01]  /*6340*/  R2UR UR18, R2 ;  /* 0x00000000021272ca */ /* 0x000fe200000e0000 */
[----:B------:R-:W-:Y:S01]  /*6350*/  UISETP.NE.AND UP1, UPT, UR6, 0x1, UPT ;  /* 0x000000010600788c */ /* 0x000fe2000bf25270 */
[----:B------:R-:W-:Y:S01]  /*6360*/  IMAD.SHL.U32 R9, R5, 0x2000, RZ ;  /* 0x0000200005097824 */ /* 0x000fe200078e00ff */
[----:B------:R-:W-:Y:S01]  /*6370*/  ULDC UR30, c[0x0][0x498] ;  /* 0x00012600001e7ab9 */ /* 0x000fe20000000800 */
[----:B------:R-:W-:Y:S01]  /*6380*/  ULDC.64 UR32, c[0x0][0x198] ;  /* 0x0000660000207ab9 */ /* 0x000fe20000000a00 */
[----:B------:R-:W-:Y:S01]  /*6390*/  UISETP.NE.AND UP0, UPT, UR30, 0x1, UPT ;  /* 0x000000011e00788c */ /* 0x000fe2000bf05270 */
[----:B------:R-:W-:Y:S01]  /*63a0*/  ISETP.GT.AND P3, PT, R6, 0x1, PT ;  /* 0x000000010600780c */ /* 0x000fe20003f64270 */
[----:B------:R-:W-:Y:S01]  /*63b0*/  ULDC.64 UR22, c[0x0][0x4b8] ;  /* 0x00012e0000167ab9 */ /* 0x000fe20000000a00 */
[----:B------:R-:W-:Y:S01]  /*63c0*/  LOP3.LUT R8, R9, 0x800, R0, 0xf8, !PT ;  /* 0x0000080009087812 */ /* 0x000fe200078ef800 */
[----:B------:R-:W-:Y:S01]  /*63d0*/  IMAD.IADD R9, R14, 0x1, R9 ;  /* 0x000000010e097824 */ /* 0x000fe200078e0209 */
[----:B------:R-:W-:Y:S01]  /*63e0*/  ULDC.64 UR24, c[0x0][0x4d0] ;  /* 0x0001340000187ab9 */ /* 0x000fe20000000a00 */
[----:B------:R-:W-:Y:S01]  /*63f0*/  USHF.L.U32 UR7, UR7, 0x6, URZ ;  /* 0x0000000607077899 */ /* 0x000fe2000800063f */
[----:B------:R-:W-:Y:S01]  /*6400*/  VIADD R5, R5, 0x1 ;  /* 0x0000000105057836 */ /* 0x000fe20000000000 */
[----:B------:R-:W-:Y:S01]  /*6410*/  @UP1 ULDC.64 UR10, c[0x0][0x490] ;  /* 0x00012400000a1ab9 */ /* 0x000fe20000000a00 */
[----:B------:R-:W-:Y:S01]  /*6420*/  IMAD R8, R8, 0x2, R14 ;  /* 0x0000000208087824 */ /* 0x000fe200078e020e */
[----:B------:R-:W-:Y:S01]  /*6430*/  ULOP3.LUT UR18, UR7, 0x20, UR18, 0xf8, !UPT ;  /* 0x0000002007127892 */ /* 0x000fe2000f8ef812 */
[----:B------:R-:W-:Y:S01]  /*6440*/  VIADD R6, R6, 0xffffffff ;  /* 0xffffffff06067836 */ /* 0x000fe20000000000 */
[----:B------:R-:W-:Y:S01]  /*6450*/  @UP1 ULDC.64 UR14, c[0x0][0x490] ;  /* 0x00012400000e1ab9 */ /* 0x000fe20000000a00 */
[----:B------:R-:W-:Y:S01]  /*6460*/  @UP0 ULDC UR28, c[0x0][0x49c] ;  /* 0x00012700001c0ab9 */ /* 0x000fe20000000800 */
[----:B------:R-:W-:Y:S01]  /*6470*/  UIMAD.WIDE.U32 UR4, UR18, UR10, URZ ;  /* 0x0000000a120472a5 */ /* 0x000fe2000f8e003f */
[----:B------:R-:W-:Y:S01]  /*6480*/  R2UR UR10, R11 ;  /* 0x000000000b0a72ca */ /* 0x000fe200000e0000 */
[----:B------:R-:W-:Y:S01]  /*6490*/  UIMAD.WIDE.U32 UR8, UR18, UR14, URZ ;  /* 0x0000000e120872a5 */ /* 0x000fe2000f8e003f */
[----:B------:R-:W-:Y:S01]  /*64a0*/  PRMT R11, R15, 0x40, R10 ;  /* 0x000000400f0b7816 */ /* 0x000fe2000000000a */
[----:B------:R-:W-:Y:S01]  /*64b0*/  UMOV UR17, UR18 ;  /* 0x0000001200117c82 */ /* 0x000fe20008000000 */
[----:B------:R-:W-:Y:S01]  /*64c0*/  UMOV UR12, UR18 ;  /* 0x00000012000c7c82 */ /* 0x000fe20008000000 */
[----:B------:R-:W-:Y:S01]  /*64d0*/  @UP1 USHF.R.U32.HI UR17, URZ, UR15, UR9 ;  /* 0x0000000f3f111299 */ /* 0x000fe20008011609 */
[----:B------:R-:W-:Y:S01]  /*64e0*/  R2UR UR4, R8 ;  /* 0x00000000080472ca */ /* 0x000fe200000e0000 */
[----:B------:R-:W-:Y:S01]  /*64f0*/  @UP1 USHF.R.U32.HI UR12, URZ, UR11, UR5 ;  /* 0x0000000b3f0c1299 */ /* 0x000fe20008011605 */
[----:B------:R-:W-:Y:S01]  /*6500*/  IMAD.MOV.U32 R8, RZ, RZ, 0x3 ;  /* 0x00000003ff087424 */ /* 0x000fe200078e00ff */
[----:B------:R-:W-:Y:S01]  /*6510*/  UIMAD.WIDE.U32 UR28, UR17, UR28, URZ ;  /* 0x0000001c111c72a5 */ /* 0x000fe2000f8e003f */
[----:B------:R-:W-:Y:S01]  /*6520*/  R2UR UR34, R11 ;  /* 0x000000000b2272ca */ /* 0x000fe200000e0000 */
[----:B------:R-:W-:Y:S01]  /*6530*/  UIADD3 UR19, -UR12, URZ, URZ ;  /* 0x0000003f0c137290 */ /* 0x000fe2000fffe13f */
[----:B------:R-:W-:Y:S01]  /*6540*/  ISETP.NE.AND P1, PT, R5, 0x9, PT ;  /* 0x000000090500780c */ /* 0x000fe20003f25270 */
[----:B------:R-:W-:Y:S01]  /*6550*/  UIADD3 UR5, UR10, 0x36000, URZ ;  /* 0x000360000a057890 */ /* 0x000fe2000fffe03f */
[----:B------:R-:W-:Y:S01]  /*6560*/  R2UR UR35, R8 ;  /* 0x00000000082372ca */ /* 0x000fe200000e0000 */
[----:B------:R-:W-:Y:S01]  /*6570*/  UIMAD UR19, UR6, UR19, UR18 ;  /* 0x00000013061372a4 */ /* 0x000fe2000f8e0212 */
[----:B------:R-:W-:Y:S01]  /*6580*/  VIADD R17, R17, 0x1 ;  /* 0x0000000111117836 */ /* 0x000fe20000000000 */
[----:B------:R-:W-:Y:S01]  /*6590*/  @UP0 ULDC UR10, c[0x0][0x49c] ;  /* 0x00012700000a0ab9 */ /* 0x000fe20000000800 */
[----:B------:R-:W-:Y:S01]  /*65a0*/  UIADD3 UR26, UP1, UR32, 0xf0, URZ ;  /* 0x000000f0201a7890 */ /* 0x000fe2000ff3e03f */
[----:B------:R-:W-:Y:S01]  /*65b0*/  SEL R5, R5, RZ, P1 ;  /* 0x000000ff05057207 */ /* 0x000fe20000800000 */
[----:B------:R-:W-:-:S02]  /*65c0*/  UIADD3 UR16, UR4, 0x12000, URZ ;  /* 0x0001200004107890 */ /* 0x000fc4000fffe03f */
[----:B------:R-:W-:Y:S02]  /*65d0*/  UIADD3 UR8, UR4, 0x14000, URZ ;  /* 0x0001400004087890 */ /* 0x000fe4000fffe03f */
[----:B------:R-:W-:Y:S02]  /*65e0*/  UIADD3 UR4, -UR17, URZ, URZ ;  /* 0x0000003f11047290 */ /* 0x000fe4000fffe13f */
[----:B------:R-:W-:Y:S02]  /*65f0*/  UIMAD.WIDE.U32 UR10, UR12, UR10, URZ ;  /* 0x0000000a0c0a72a5 */ /* 0x000fe4000f8e003f */
[----:B------:R-:W-:Y:S01]  /*6600*/  UIMAD UR31, UR6, UR4, UR18 ;  /* 0x00000004061f72a4 */ /* 0x000fe2000f8e0212 */
[----:B------:R-:W-:Y:S01]  /*6610*/  R2UR UR6, R16 ;  /* 0x00000000100672ca */ /* 0x000fe200000e0000 */
[----:B------:R-:W-:Y:S01]  /*6620*/  @UP0 ULDC UR9, c[0x0][0x4a0] ;  /* 0x0001280000090ab9 */ /* 0x000fe20000000800 */
[----:B------:R-:W-:Y:S01]  /*6630*/  R2UR UR4, R9 ;  /* 0x00000000090472ca */ /* 0x000fe200000e0000 */
[----:B------:R-:W-:Y:S01]  /*6640*/  @UP0 ULDC UR20, c[0x0][0x4a0] ;  /* 0x0001280000140ab9 */ /* 0x000fe20000000800 */
[----:B------:R-:W-:Y:S01]  /*6650*/  UMOV UR21, UR12 ;  /* 0x0000000c00157c82 */ /* 0x000fe20008000000 */
[----:B------:R-:W-:Y:S01]  /*6660*/  UMOV UR13, UR17 ;  /* 0x00000011000d7c82 */ /* 0x000fe20008000000 */
[----:B------:R-:W-:Y:S01]  /*6670*/  @UP0 USHF.R.U32.HI UR21, URZ, UR9, UR11 ;  /* 0x000000093f150299 */ /* 0x000fe2000801160b */
[----:B------:R-:W-:Y:S01]  /*6680*/  R2UR UR18, R12 ;  /* 0x000000000c1272ca */ /* 0x000fe200000e0000 */
[----:B------:R-:W-:Y:S01]  /*6690*/  @UP0 USHF.R.U32.HI UR13, URZ, UR20, UR29 ;  /* 0x000000143f0d0299 */ /* 0x000fe2000801161d */
[----:B------:R-:W-:Y:S01]  /*66a0*/  R2UR UR10, R18 ;  /* 0x00000000120a72ca */ /* 0x000fe200000e0000 */
[----:B------:R-:W-:Y:S01]  /*66b0*/  UIADD3.X UR27, URZ, UR33, URZ, UP1, !UPT ;  /* 0x000000213f1b7290 */ /* 0x000fe20008ffe43f */
[----:B------:R-:W-:Y:S01]  /*66c0*/  SEL R9, RZ, 0x1, P1 ;  /* 0x00000001ff097807 */ /* 0x000fe20000800000 */
[----:B------:R-:W-:-:S02]  /*66d0*/  UIADD3 UR20, -UR21, URZ, URZ ;  /* 0x0000003f15147290 */ /* 0x000fc4000fffe13f */
[----:B------:R-:W-:Y:S01]  /*66e0*/  UIADD3 UR9, -UR13, URZ, URZ ;  /* 0x0000003f0d097290 */ /* 0x000fe2000fffe13f */
[----:B------:R-:W-:Y:S01]  /*66f0*/  LOP3.LUT R4, R4, R9, RZ, 0x3c, !PT ;  /* 0x0000000904047212 */ /* 0x000fe200078e3cff */
[----:B------:R-:W-:Y:S02]  /*6700*/  UIADD3 UR32, UP2, UR32, 0x1f0, URZ ;  /* 0x000001f020207890 */ /* 0x000fe4000ff5e03f */
[----:B------:R-:W-:Y:S01]  /*6710*/  UIMAD UR20, UR30, UR20, UR12 ;  /* 0x000000141e1472a4 */ /* 0x000fe2000f8e020c */
[----:B------:R-:W-:Y:S01]  /*6720*/  UMOV UR14, 0x0 ;  /* 0x00000000000e7882 */ /* 0x000fe20000000000 */
[----:B------:R-:W-:Y:S01]  /*6730*/  UMOV UR15, 0x10000000 ;  /* 0x10000000000f7882 */ /* 0x000fe20000000000 */
[----:B------:R-:W-:Y:S01]  /*6740*/  UIMAD UR12, UR30, UR9, UR17 ;  /* 0x000000091e0c72a4 */ /* 0x000fe2000f8e0211 */
[----:B------:R0:W-:Y:S01]  /*6750*/  UTMALDG.2D [UR4], [UR26], desc[UR14] ;  /* 0x00000e041a0075b4 */ /* 0x0001e20008009000 */
[----:B------:R-:W-:Y:S02]  /*6760*/  UIMAD UR19, UR19, UR22, UR24 ;  /* 0x00000016131372a4 */ /* 0x000fe4000f8e0218 */
[----:B------:R-:W-:-:S02]  /*6770*/  UIMAD UR20, UR20, UR23, UR25 ;  /* 0x00000017141472a4 */ /* 0x000fc4000f8e0219 */
[----:B------:R-:W-:Y:S02]  /*6780*/  UIADD3.X UR33, URZ, UR33, URZ, UP2, !UPT ;  /* 0x000000213f217290 */ /* 0x000fe400097fe43f */
[----:B------:R-:W-:Y:S02]  /*6790*/  UIMAD UR11, UR31, UR22, UR24 ;  /* 0x000000161f0b72a4 */ /* 0x000fe4000f8e0218 */
[----:B------:R-:W-:Y:S01]  /*67a0*/  UIMAD UR12, UR12, UR23, UR25 ;  /* 0x000000170c0c72a4 */ /* 0x000fe2000f8e0219 */
[----:B------:R-:W-:Y:S01]  /*67b0*/  UMOV UR17, UR5 ;  /* 0x0000000500117c82 */ /* 0x000fe20008000000 */
[----:B------:R-:W-:Y:S01]  /*67c0*/  UMOV UR9, UR5 ;  /* 0x0000000500097c82 */ /* 0x000fe20008000000 */
[----:B0-----:R-:W-:-:S09]  /*67d0*/  UPRMT UR4, UR34, 0x5410, UR35 ;  /* 0x0000541022047896 */ /* 0x001fd20008000023 */
[----:B------:R0:W-:Y:S01]  /*67e0*/  UTMALDG.4D.IM2COL.MULTICAST [UR16], [UR32], UR4 ;  /* 0x00000010200073b4 */ /* 0x0001e20008058804 */
[----:B------:R0:W-:Y:S02]  /*67f0*/  UTMALDG.4D.IM2COL.MULTICAST [UR8], [UR32], UR4 ;  /* 0x00000008200073b4 */ /* 0x0001e40008058804 */
[----:B0-----:R-:W-:Y:S05]  /*6800*/  @P3 BRA `(.L_x_157) ;  /* 0xfffffff800803947 */ /* 0x001fea000383ffff */
.L_x_153:
[----:B------:R-:W-:Y:S01]  /*6810*/  ISETP.GE.U32.AND P2, PT, R7, 0x9, PT ;  /* 0x000000090700780c */ /* 0x000fe20003f46070 */
[----:B------:R-:W-:Y:S05]  /*6820*/  WARPSYNC.ALL ;  /* 0x0000000000007948 */ /* 0x000fea0003800000 */
[----:B------:R-:W-:-:S07]  /*6830*/  ELECT P1, URZ, PT ;  /* 0x00000000003f782f */ /* 0x000fce0003820000 */
[----:B---3-5:R-:W-:-:S05]  /*6840*/  @P2 IMAD.WIDE.U32 R4, R7, 0x38e38e39, RZ ;  /* 0x38e38e3907042825 */ /* 0x028fca00078e00ff */
[----:B--2---:R-:W-:-:S04]  /*6850*/  @P2 SHF.R.U32.HI R0, RZ, 0x1, R5 ;  /* 0x00000001ff002819 */ /* 0x004fc80000011605 */
[----:B------:R-:W-:-:S04]  /*6860*/  @P2 LOP3.LUT R0, R0, 0x1, RZ, 0xc0, !PT ;  /* 0x0000000100002812 */ /* 0x000fc800078ec0ff */
[----:B------:R-:W-:Y:S01]  /*6870*/  @P2 ISETP.NE.U32.AND P0, PT, R0, 0x1, PT ;  /* 0x000000010000280c */ /* 0x000fe20003f05070 */
[----:B------:R-:W-:-:S12]  /*6880*/  @!P1 EXIT ;  /* 0x000000000000994d */ /* 0x000fd80003800000 */
[----:B------:R-:W-:Y:S01]  /*6890*/  LOP3.LUT R3, R3, 0x2, RZ, 0xfc, !PT ;  /* 0x0000000203037812 */ /* 0x000fe200078efcff */
[----:B------:R-:W-:Y:S01]  /*68a0*/  IMAD.MOV.U32 R0, RZ, RZ, 0x1 ;  /* 0x00000001ff007424 */ /* 0x000fe200078e00ff */
[----:B------:R-:W-:Y:S02]  /*68b0*/  @P2 ISETP.NE.U32.AND.EX P0, PT, RZ, RZ, PT, P0 ;  /* 0x000000ffff00220c */ /* 0x000fe40003f05100 */
[----:B------:R-:W-:Y:S02]  /*68c0*/  ISETP.NE.AND P1, PT, R3, 0x3, PT ;  /* 0x000000030300780c */ /* 0x000fe40003f25270 */
[----:B------:R-:W-:-:S11]  /*68d0*/  @P2 SEL R0, RZ, 0x1, !P0 ;  /* 0x00000001ff002807 */ /* 0x000fd60004000000 */
[----:B------:R-:W-:Y:S05]  /*68e0*/  @!P1 BRA `(.L_x_158) ;  /* 0x0000000000049947 */ /* 0x000fea0003800000 */
[----:B------:R-:W-:Y:S01]  /*68f0*/  BPT.TRAP 0x1 ;  /* 0x000000040000795c */ /* 0x000fe20000300000 */
.L_x_158:
[----:B------:R-:W0:Y:S01]  /*6900*/  S2R R5, SR_CgaCtaId ;  /* 0x0000000000057919 */ /* 0x000e220000008800 */
[----:B------:R-:W-:Y:S01]  /*6910*/  IMAD.WIDE.U32 R2, R7, 0x38e38e39, RZ ;  /* 0x38e38e3907027825 */ /* 0x000fe200078e00ff */
[----:B------:R-:W-:-:S04]  /*6920*/  MOV R4, 0x400 ;  /* 0x0000040000047802 */ /* 0x000fc80000000f00 */
[----:B------:R-:W-:-:S05]  /*6930*/  SHF.R.U32.HI R2, RZ, 0x1, R3 ;  /* 0x00000001ff027819 */ /* 0x000fca0000011603 */
[----:B------:R-:W-:Y:S01]  /*6940*/  IMAD R7, R2, -0x9, R7 ;  /* 0xfffffff702077824 */ /* 0x000fe200078e0207 */
[----:B0-----:R-:W-:-:S05]  /*6950*/  LEA R4, R5, R4, 0x18 ;  /* 0x0000000405047211 */ /* 0x001fca00078ec0ff */
[----:B------:R-:W-:Y:S01]  /*6960*/  VIADD R2, R4, 0x36048 ;  /* 0x0003604804027836 */ /* 0x000fe20000000000 */
[----:B------:R-:W-:-:S03]  /*6970*/  SHF.L.U32 R4, R0, 0x1f, RZ ;  /* 0x0000001f00047819 */ /* 0x000fc600000006ff */
[----:B------:R-:W-:-:S07]  /*6980*/  IMAD R3, R7, 0x8, R2 ;  /* 0x0000000807037824 */ /* 0x000fce00078e0202 */
.L_x_159:
[----:B0-----:R0:W1:Y:S02]  /*6990*/  SYNCS.PHASECHK.TRANS64.TRYWAIT P0, [R3+URZ], R4 ;  /* 0x00000004030075a7 */ /* 0x001064000800017f */
[----:B-1----:R-:W-:Y:S05]  /*69a0*/  @!P0 NANOSLEEP.SYNCS 0x989680 ;  /* 0x009896800000895d */ /* 0x002fea0003900000 */
[----:B------:R-:W1:Y:S02]  /*69b0*/  @!P0 SYNCS.PHASECHK.TRANS64 P0, [R3+URZ], R4 ;  /* 0x00000004030085a7 */ /* 0x000e64000800007f */
[----:B-1----:R-:W-:Y:S05]  /*69c0*/  @!P0 BRA `(.L_x_159) ;  /* 0xfffffffc00f08947 */ /* 0x002fea000383ffff */
[----:B------:R-:W-:-:S05]  /*69d0*/  VIADD R7, R7, 0x1 ;  /* 0x0000000107077836 */ /* 0x000fca0000000000 */
[----:B------:R-:W-:-:S04]  /*69e0*/  ISETP.NE.AND P0, PT, R7, 0x9, PT ;  /* 0x000000090700780c */ /* 0x000fc80003f05270 */
[----:B0-----:R-:W-:Y:S02]  /*69f0*/  SEL R3, RZ, 0x1, P0 ;  /* 0x00000001ff037807 */ /* 0x001fe40000000000 */
[----:B------:R-:W-:Y:S02]  /*6a00*/  SEL R7, R7, RZ, P0 ;  /* 0x000000ff07077207 */ /* 0x000fe40000000000 */
[----:B------:R-:W-:-:S03]  /*6a10*/  LOP3.LUT R5, R0, R3, RZ, 0x3c, !PT ;  /* 0x0000000300057212 */ /* 0x000fc600078e3cff */
[----:B------:R-:W-:Y:S01]  /*6a20*/  IMAD R0, R7, 0x8, R2 ;  /* 0x0000000807007824 */ /* 0x000fe200078e0202 */
[----:B------:R-:W-:-:S07]  /*6a30*/  SHF.L.U32 R3, R5, 0x1f, RZ ;  /* 0x0000001f05037819 */ /* 0x000fce00000006ff */
.L_x_160:
        /* <DEDUP_REMOVED lines=11> */
.L_x_161:
        /* <DEDUP_REMOVED lines=11> */
.L_x_162:
        /* <DEDUP_REMOVED lines=11> */
.L_x_163:
        /* <DEDUP_REMOVED lines=11> */
.L_x_164:
        /* <DEDUP_REMOVED lines=11> */
.L_x_165:
        /* <DEDUP_REMOVED lines=11> */
.L_x_166:
        /* <DEDUP_REMOVED lines=11> */
.L_x_167:
[----:B0-----:R0:W1:Y:S02]  /*6f10*/  SYNCS.PHASECHK.TRANS64.TRYWAIT P0, [R7+URZ], R0 ;  /* 0x00000000070075a7 */ /* 0x001064000800017f */
[----:B-1----:R-:W-:Y:S05]  /*6f20*/  @!P0 NANOSLEEP.SYNCS 0x989680 ;  /* 0x009896800000895d */ /* 0x002fea0003900000 */
[----:B------:R-:W1:Y:S02]  /*6f30*/  @!P0 SYNCS.PHASECHK.TRANS64 P0, [R7+URZ], R0 ;  /* 0x00000000070085a7 */ /* 0x000e64000800007f */
[----:B-1----:R-:W-:Y:S05]  /*6f40*/  @P0 EXIT ;  /* 0x000000000000094d */ /* 0x002fea0003800000 */
[----:B------:R-:W-:Y:S05]  /*6f50*/  BRA `(.L_x_167) ;  /* 0xfffffffc00ec7947 */ /* 0x000fea000383ffff */
.L_x_168:
[----:B------:R-:W-:-:S00]  /*6f60*/  BRA `(.L_x_168) ;  /* 0xfffffffc00fc7947 */ /* 0x000fc0000383ffff */
[----:B------:R-:W-:-:S00]  /*6f70*/  NOP ;  /* 0x0000000000007918 */ /* 0x000fc00000000000 */
        /* <DEDUP_REMOVED lines=8> */
.L_x_169:


//--------------------- .nv.shared._ZN7cutlass13device_kernelINS_4conv6kernel13ConvUniversalINS1_16ConvProblemShapeILNS1_8OperatorE2ELi2EEENS1_10collective14CollectiveConvINS1_46MainloopSm90TmaGmmaWarpSpecializedImplicitGemmILS5_2ELi9ELi2EN4cute5tupleIJNSA_1CILi2EEENSC_ILi1EEESE_EEENS1_36KernelImplicitTmaWarpSpecializedSm90ELi1EEENSB_IJNSC_ILi64EEENSB_IJNSC_ILi128EEEEEENSB_IJSI_EEEEEENS_6half_tESN_NSA_8TiledMMAINSA_8MMA_AtomIJNSA_4SM904GMMA26MMA_64x128x16_F32F16F16_SSILNSR_5MajorE1ELST_1ELNSR_7ScaleInE1ELSU_1EEEEEENSA_6LayoutINSB_IJSE_SE_SE_EEENSB_IJNSC_ILi0EEESZ_SZ_EEEEENSB_IJNSA_10UnderscoreES12_S12_EEEEENS7_6detail26Sm90ImplicitGemmTileTraitsINSA_13SM90_TMA_LOADENSA_14ComposedLayoutINSA_7SwizzleILi3ELi4ELi3EEENSA_18smem_ptr_flag_bitsILi16EEENSX_INSB_IJNSB_IJSI_SE_EEENSB_IJNSC_ILi8EEES1E_EEENSB_IJSE_NSC_ILi9EEEEEEEEENSB_IJNSB_IJSE_SZ_EEENSB_IJSI_NSC_ILi512EEEEEENSB_IJSZ_NSC_ILi4096EEEEEEEEEEEEEvEENS16_INSA_30SM90_TMA_LOAD_IM2COL_MULTICASTENS18_IS1A_S1C_NSX_INSB_IJNSB_IJSI_SD_EEES1F_S1H_EEENSB_IJNSB_IJSE_S1M_EEES1L_NSB_IJSZ_NSC_ILi8192EEEEEEEEEEEEEvEEEENS_8epilogue10collective6detail29Sm90TmaWarpSpecializedAdapterINS24_15DefaultEpilogueISN_NSB_IJlNSB_IJSE_llEEESZ_EEES29_NS23_6thread17LinearCombinationISN_Li1EffLNS2A_9ScaleType4KindE0ELNS_15FloatRoundStyleE2ESN_EENS_4gemm15EpilogueDefaultEEEEEvvEEEEvNT_6ParamsE --------------------------
	.section	.nv.shared._ZN7cutlass13device_kernelINS_4conv6kernel13ConvUniversalINS1_16ConvProblemShapeILNS1_8OperatorE2ELi2EEENS1_10collective14CollectiveConvINS1_46MainloopSm90TmaGmmaWarpSpecializedImplicitGemmILS5_2ELi9ELi2EN4cute5tupleIJNSA_1CILi2EEENSC_ILi1EEESE_EEENS1_36KernelImplicitTmaWarpSpecializedSm90ELi1EEENSB_IJNSC_ILi64EEENSB_IJNSC_ILi128EEEEEENSB_IJSI_EEEEEENS_6half_tESN_NSA_8TiledMMAINSA_8MMA_AtomIJNSA_4SM904GMMA26MMA_64x128x16_F32F16F16_SSILNSR_5MajorE1ELST_1ELNSR_7ScaleInE1ELSU_1EEEEEENSA_6LayoutINSB_IJSE_SE_SE_EEENSB_IJNSC_ILi0EEESZ_SZ_EEEEENSB_IJNSA_10UnderscoreES12_S12_EEEEENS7_6detail26Sm90ImplicitGemmTileTraitsINSA_13SM90_TMA_LOADENSA_14ComposedLayoutINSA_7SwizzleILi3ELi4ELi3EEENSA_18smem_ptr_flag_bitsILi16EEENSX_INSB_IJNSB_IJSI_SE_EEENSB_IJNSC_ILi8EEES1E_EEENSB_IJSE_NSC_ILi9EEEEEEEEENSB_IJNSB_IJSE_SZ_EEENSB_IJSI_NSC_ILi512EEEEEENSB_IJSZ_NSC_ILi4096EEEEEEEEEEEEEvEENS16_INSA_30SM90_TMA_LOAD_IM2COL_MULTICASTENS18_IS1A_S1C_NSX_INSB_IJNSB_IJSI_SD_EEES1F_S1H_EEENSB_IJNSB_IJSE_S1M_EEES1L_NSB_IJSZ_NSC_ILi8192EEEEEEEEEEEEEvEEEENS_8epilogue10collective6detail29Sm90TmaWarpSpecializedAdapterINS24_15DefaultEpilogueISN_NSB_IJlNSB_IJSE_llEEESZ_EEES29_NS23_6thread17LinearCombinationISN_Li1EffLNS2A_9ScaleType4KindE0ELNS_15FloatRoundStyleE2ESN_EENS_4gemm15EpilogueDefaultEEEEEvvEEEEvNT_6ParamsE,"aw",@nobits
	.sectionflags	@""
	.align	16
	.zero		1024


//--------------------- .nv.shared.reserved.0     --------------------------
	.section	.nv.shared.reserved.0,"aw",@nobits
	.weak		__nv_reservedSMEM_offset_0_alias
	.size		__nv_reservedSMEM_offset_0_alias, 0, 0
	.other		__nv_reservedSMEM_offset_0_alias,@"STO_CUDA_RESERVED_SHARED STV_DEFAULT"
__nv_reservedSMEM_offset_0_alias:
	.zero		0


//--------------------- .nv.global                --------------------------
	.section	.nv.global,"aw",@nobits
.nv.global:
	.type		_ZN39_INTERNAL_182f9da1_4_k_cu_9a9ad0bf_37914cute1_E,@object
	.size		_ZN39_INTERNAL_182f9da1_4_k_cu_9a9ad0bf_37914cute1_E,(_ZN39_INTERNAL_182f9da1_4_k_cu_9a9ad0bf_37914cuda3std3__45__cpo6cbeginE - _ZN39_INTERNAL_182f9da1_4_k_cu_9a9ad0bf_37914cute1_E)
_ZN39_INTERNAL_182f9da1_4_k_cu_9a9ad0bf_37914cute1_E:
	.zero		1
	.type		_ZN39_INTERNAL_182f9da1_4_k_cu_9a9ad0bf_37914cuda3std3__45__cpo6cbeginE,@object
	.size		_ZN39_INTERNAL_182f9da1_4_k_cu_9a9ad0bf_37914cuda3std3__45__cpo6cbeginE,(_ZN39_INTERNAL_182f9da1_4_k_cu_9a9ad0bf_37914cuda3std3__48in_placeE - _ZN39_INTERNAL_182f9da1_4_k_cu_9a9ad0bf_37914cuda3std3__45__cpo6cbeginE)
_ZN39_INTERNAL_182f9da1_4_k_cu_9a9ad0bf_37914cuda3std3__45__cpo6cbeginE:
	.zero		1
	.type		_ZN39_INTERNAL_182f9da1_4_k_cu_9a9ad0bf_37914cuda3std3__48in_placeE,@object
	.size		_ZN39_INTERNAL_182f9da1_4_k_cu_9a9ad0bf_37914cuda3std3__48in_placeE,(_ZN39_INTERNAL_182f9da1_4_k_cu_9a9ad0bf_37914cuda3std6ranges3__45__cpo9iter_moveE - _ZN39_INTERNAL_182f9da1_4_k_cu_9a9ad0bf_37914cuda3std3__48in_placeE)
_ZN39_INTERNAL_182f9da1_4_k_cu_9a9ad0bf_37914cuda3std3__48in_placeE:
	.zero		1
	.type		_ZN39_INTERNAL_182f9da1_4_k_cu_9a9ad0bf_37914cuda3std6ranges3__45__cpo9iter_moveE,@object
	.size		_ZN39_INTERNAL_182f9da1_4_k_cu_9a9ad0bf_37914cuda3std6ranges3__45__cpo9iter_moveE,(_ZN39_INTERNAL_182f9da1_4_k_cu_9a9ad0bf_37914cuda3std3__45__cpo5beginE - _ZN39_INTERNAL_182f9da1_4_k_cu_9a9ad0bf_37914cuda3std6ranges3__45__cpo9iter_moveE)
_ZN39_INTERNAL_182f9da1_4_k_cu_9a9ad0bf_37914cuda3std6ranges3__45__cpo9iter_moveE:
	.zero		1
	.type		_ZN39_INTERNAL_182f9da1_4_k_cu_9a9ad0bf_37914cuda3std3__45__cpo5beginE,@object
	.size		_ZN39_INTERNAL_182f9da1_4_k_cu_9a9ad0bf_37914cuda3std3__45__cpo5beginE,(_ZN39_INTERNAL_182f9da1_4_k_cu_9a9ad0bf_37914cuda3std3__441_GLOBAL__N__182f9da1_4_k_cu_9a9ad0bf_37916ignoreE - _ZN39_INTERNAL_182f9da1_4_k_cu_9a9ad0bf_37914cuda3std3__45__cpo5beginE)
_ZN39_INTERNAL_182f9da1_4_k_cu_9a9ad0bf_37914cuda3std3__45__cpo5beginE:
	.zero		1
	.type		_ZN39_INTERNAL_182f9da1_4_k_cu_9a9ad0bf_37914cuda3std3__441_GLOBAL__N__182f9da1_4_k_cu_9a9ad0bf_37916ignoreE,@object
	.size		_ZN39_INTERNAL_182f9da1_4_k_cu_9a9ad0bf_37914cuda3std3__441_GLOBAL__N__182f9da1_4_k_cu_9a9ad0bf_37916ignoreE,(_ZN39_INTERNAL_182f9da1_4_k_cu_9a9ad0bf_37914cute7productE - _ZN39_INTERNAL_182f9da1_4_k_cu_9a9ad0bf_37914cuda3std3__441_GLOBAL__N__182f9da1_4_k_cu_9a9ad0bf_37916ignoreE)
_ZN39_INTERNAL_182f9da1_4_k_cu_9a9ad0bf_37914cuda3std3__441_GLOBAL__N__182f9da1_4_k_cu_9a9ad0bf_37916ignoreE:
	.zero		1
	.type		_ZN39_INTERNAL_182f9da1_4_k_cu_9a9ad0bf_37914cute7productE,@object
	.size		_ZN39_INTERNAL_182f9da1_4_k_cu_9a9ad0bf_37914cute7productE,(_ZN39_INTERNAL_182f9da1_4_k_cu_9a9ad0bf_37914cuda3std3__45__cpo3endE - _ZN39_INTERNAL_182f9da1_4_k_cu_9a9ad0bf_37914cute7productE)
_ZN39_INTERNAL_182f9da1_4_k_cu_9a9ad0bf_37914cute7productE:
	.zero		1
	.type		_ZN39_INTERNAL_182f9da1_4_k_cu_9a9ad0bf_37914cuda3std3__45__cpo3endE,@object
	.size		_ZN39_INTERNAL_182f9da1_4_k_cu_9a9ad0bf_37914cuda3std3__45__cpo3endE,(_ZN39_INTERNAL_182f9da1_4_k_cu_9a9ad0bf_37914cuda3std3__419piecewise_constructE - _ZN39_INTERNAL_182f9da1_4_k_cu_9a9ad0bf_37914cuda3std3__45__cpo3endE)
_ZN39_INTERNAL_182f9da1_4_k_cu_9a9ad0bf_37914cuda3std3__45__cpo3endE:
	.zero		1
	.type		_ZN39_INTERNAL_182f9da1_4_k_cu_9a9ad0bf_37914cuda3std3__419piecewise_constructE,@object
	.size		_ZN39_INTERNAL_182f9da1_4_k_cu_9a9ad0bf_37914cuda3std3__419piecewise_constructE,(_ZN39_INTERNAL_182f9da1_4_k_cu_9a9ad0bf_37914cuda3std3__45__cpo4cendE - _ZN39_INTERNAL_182f9da1_4_k_cu_9a9ad0bf_37914cuda3std3__419piecewise_constructE)
_ZN39_INTERNAL_182f9da1_4_k_cu_9a9ad0bf_37914cuda3std3__419piecewise_constructE:
	.zero		1
	.type		_ZN39_INTERNAL_182f9da1_4_k_cu_9a9ad0bf_37914cuda3std3__45__cpo4cendE,@object
	.size		_ZN39_INTERNAL_182f9da1_4_k_cu_9a9ad0bf_37914cuda3std3__45__cpo4cendE,(_ZN39_INTERNAL_182f9da1_4_k_cu_9a9ad0bf_37914cuda3std6ranges3__45__cpo4swapE - _ZN39_INTERNAL_182f9da1_4_k_cu_9a9ad0bf_37914cuda3std3__45__cpo4cendE)
_ZN39_INTERNAL_182f9da1_4_k_cu_9a9ad0bf_37914cuda3std3__45__cpo4cendE:
	.zero		1
	.type		_ZN39_INTERNAL_182f9da1_4_k_cu_9a9ad0bf_37914cuda3std6ranges3__45__cpo4swapE,@object
	.size		_ZN39_INTERNAL_182f9da1_4_k_cu_9a9ad0bf_37914cuda3std6ranges3__45__cpo4swapE,(.L_7 - _ZN39_INTERNAL_182f9da1_4_k_cu_9a9ad0bf_37914cuda3std6ranges3__45__cpo4swapE)
_ZN39_INTERNAL_182f9da1_4_k_cu_9a9ad0bf_37914cuda3std6ranges3__45__cpo4swapE:
	.zero		1
.L_7:


//--------------------- .nv.constant0._ZN7cutlass13device_kernelINS_4conv6kernel13ConvUniversalINS1_16ConvProblemShapeILNS1_8OperatorE2ELi2EEENS1_10collective14CollectiveConvINS1_46MainloopSm90TmaGmmaWarpSpecializedImplicitGemmILS5_2ELi9ELi2EN4cute5tupleIJNSA_1CILi2EEENSC_ILi1EEESE_EEENS1_36KernelImplicitTmaWarpSpecializedSm90ELi1EEENSB_IJNSC_ILi64EEENSB_IJNSC_ILi128EEEEEENSB_IJSI_EEEEEENS_6half_tESN_NSA_8TiledMMAINSA_8MMA_AtomIJNSA_4SM904GMMA26MMA_64x128x16_F32F16F16_SSILNSR_5MajorE1ELST_1ELNSR_7ScaleInE1ELSU_1EEEEEENSA_6LayoutINSB_IJSE_SE_SE_EEENSB_IJNSC_ILi0EEESZ_SZ_EEEEENSB_IJNSA_10UnderscoreES12_S12_EEEEENS7_6detail26Sm90ImplicitGemmTileTraitsINSA_13SM90_TMA_LOADENSA_14ComposedLayoutINSA_7SwizzleILi3ELi4ELi3EEENSA_18smem_ptr_flag_bitsILi16EEENSX_INSB_IJNSB_IJSI_SE_EEENSB_IJNSC_ILi8EEES1E_EEENSB_IJSE_NSC_ILi9EEEEEEEEENSB_IJNSB_IJSE_SZ_EEENSB_IJSI_NSC_ILi512EEEEEENSB_IJSZ_NSC_ILi4096EEEEEEEEEEEEEvEENS16_INSA_30SM90_TMA_LOAD_IM2COL_MULTICASTENS18_IS1A_S1C_NSX_INSB_IJNSB_IJSI_SD_EEES1F_S1H_EEENSB_IJNSB_IJSE_S1M_EEES1L_NSB_IJSZ_NSC_ILi8192EEEEEEEEEEEEEvEEEENS_8epilogue10collective6detail29Sm90TmaWarpSpecializedAdapterINS24_15DefaultEpilogueISN_NSB_IJlNSB_IJSE_llEEESZ_EEES29_NS23_6thread17LinearCombinationISN_Li1EffLNS2A_9ScaleType4KindE0ELNS_15FloatRoundStyleE2ESN_EENS_4gemm15EpilogueDefaultEEEEEvvEEEEvNT_6ParamsE --------------------------
	.section	.nv.constant0._ZN7cutlass13device_kernelINS_4conv6kernel13ConvUniversalINS1_16ConvProblemShapeILNS1_8OperatorE2ELi2EEENS1_10collective14CollectiveConvINS1_46MainloopSm90TmaGmmaWarpSpecializedImplicitGemmILS5_2ELi9ELi2EN4cute5tupleIJNSA_1CILi2EEENSC_ILi1EEESE_EEENS1_36KernelImplicitTmaWarpSpecializedSm90ELi1EEENSB_IJNSC_ILi64EEENSB_IJNSC_ILi128EEEEEENSB_IJSI_EEEEEENS_6half_tESN_NSA_8TiledMMAINSA_8MMA_AtomIJNSA_4SM904GMMA26MMA_64x128x16_F32F16F16_SSILNSR_5MajorE1ELST_1ELNSR_7ScaleInE1ELSU_1EEEEEENSA_6LayoutINSB_IJSE_SE_SE_EEENSB_IJNSC_ILi0EEESZ_SZ_EEEEENSB_IJNSA_10UnderscoreES12_S12_EEEEENS7_6detail26Sm90ImplicitGemmTileTraitsINSA_13SM90_TMA_LOADENSA_14ComposedLayoutINSA_7SwizzleILi3ELi4ELi3EEENSA_18smem_ptr_flag_bitsILi16EEENSX_INSB_IJNSB_IJSI_SE_EEENSB_IJNSC_ILi8EEES1E_EEENSB_IJSE_NSC_ILi9EEEEEEEEENSB_IJNSB_IJSE_SZ_EEENSB_IJSI_NSC_ILi512EEEEEENSB_IJSZ_NSC_ILi4096EEEEEEEEEEEEEvEENS16_INSA_30SM90_TMA_LOAD_IM2COL_MULTICASTENS18_IS1A_S1C_NSX_INSB_IJNSB_IJSI_SD_EEES1F_S1H_EEENSB_IJNSB_IJSE_S1M_EEES1L_NSB_IJSZ_NSC_ILi8192EEEEEEEEEEEEEvEEEENS_8epilogue10collective6detail29Sm90TmaWarpSpecializedAdapterINS24_15DefaultEpilogueISN_NSB_IJlNSB_IJSE_llEEESZ_EEES29_NS23_6thread17LinearCombinationISN_Li1EffLNS2A_9ScaleType4KindE0ELNS_15FloatRoundStyleE2ESN_EENS_4gemm15EpilogueDefaultEEEEEvvEEEEvNT_6ParamsE,"a",@progbits
	.sectionflags	@""
	.align	4
.nv.constant0._ZN7cutlass13device_kernelINS_4conv6kernel13ConvUniversalINS1_16ConvProblemShapeILNS1_8OperatorE2ELi2EEENS1_10collective14CollectiveConvINS1_46MainloopSm90TmaGmmaWarpSpecializedImplicitGemmILS5_2ELi9ELi2EN4cute5tupleIJNSA_1CILi2EEENSC_ILi1EEESE_EEENS1_36KernelImplicitTmaWarpSpecializedSm90ELi1EEENSB_IJNSC_ILi64EEENSB_IJNSC_ILi128EEEEEENSB_IJSI_EEEEEENS_6half_tESN_NSA_8TiledMMAINSA_8MMA_AtomIJNSA_4SM904GMMA26MMA_64x128x16_F32F16F16_SSILNSR_5MajorE1ELST_1ELNSR_7ScaleInE1ELSU_1EEEEEENSA_6LayoutINSB_IJSE_SE_SE_EEENSB_IJNSC_ILi0EEESZ_SZ_EEEEENSB_IJNSA_10UnderscoreES12_S12_EEEEENS7_6detail26Sm90ImplicitGemmTileTraitsINSA_13SM90_TMA_LOADENSA_14ComposedLayoutINSA_7SwizzleILi3ELi4ELi3EEENSA_18smem_ptr_flag_bitsILi16EEENSX_INSB_IJNSB_IJSI_SE_EEENSB_IJNSC_ILi8EEES1E_EEENSB_IJSE_NSC_ILi9EEEEEEEEENSB_IJNSB_IJSE_SZ_EEENSB_IJSI_NSC_ILi512EEEEEENSB_IJSZ_NSC_ILi4096EEEEEEEEEEEEEvEENS16_INSA_30SM90_TMA_LOAD_IM2COL_MULTICASTENS18_IS1A_S1C_NSX_INSB_IJNSB_IJSI_SD_EEES1F_S1H_EEENSB_IJNSB_IJSE_S1M_EEES1L_NSB_IJSZ_NSC_ILi8192EEEEEEEEEEEEEvEEEENS_8epilogue10collective6detail29Sm90TmaWarpSpecializedAdapterINS24_15DefaultEpilogueISN_NSB_IJlNSB_IJSE_llEEESZ_EEES29_NS23_6thread17LinearCombinationISN_Li1EffLNS2A_9ScaleType4KindE0ELNS_15FloatRoundStyleE2ESN_EENS_4gemm15EpilogueDefaultEEEEEvvEEEEvNT_6ParamsE:
	.zero		1536


//--------------------- SYMBOLS --------------------------

	.type		.nv.reservedSmem.offset0,@object
	.size		.nv.reservedSmem.offset0,0x4
